//
// Generated by NVIDIA NVVM Compiler
//
// Compiler Build ID: CL-36424714
// Cuda compilation tools, release 13.0, V13.0.88
// Based on NVVM 20.0.0
//

.version 9.0
.target sm_100
.address_size 64

	// .globl	_Z11dGPUtestingPfiiib
.extern .func  (.param .b32 func_retval0) vprintf
(
	.param .b64 vprintf_param_0,
	.param .b64 vprintf_param_1
)
;
.global .align 1 .b8 $str[18] = {100, 71, 80, 85, 58, 10, 108, 101, 110, 103, 116, 104, 58, 32, 37, 100, 10};
.global .align 1 .b8 $str$1[7] = {100, 97, 116, 97, 58, 10};
.global .align 1 .b8 $str$2[7] = {32, 32, 37, 102, 32, 32};
.global .align 1 .b8 $str$3[6] = {32, 37, 102, 32, 32};
.global .align 1 .b8 $str$4[2] = {10};
.global .align 1 .b8 $str$5[12] = {116, 114, 97, 110, 115, 112, 111, 115, 101, 58, 10};
.global .align 1 .b8 $str$6[40] = {106, 58, 32, 37, 100, 44, 32, 105, 58, 32, 37, 100, 44, 32, 32, 32, 32, 100, 97, 116, 97, 91, 110, 110, 32, 42, 32, 105, 32, 43, 32, 106, 93, 58, 32, 32, 37, 102, 10};
.global .align 1 .b8 $str$7[39] = {106, 58, 32, 37, 100, 44, 32, 105, 58, 32, 37, 100, 44, 32, 32, 32, 32, 100, 97, 116, 97, 91, 110, 110, 32, 42, 32, 105, 32, 43, 32, 106, 93, 58, 32, 37, 102, 10};
.global .align 1 .b8 $str$8[45] = {106, 58, 32, 37, 100, 44, 32, 105, 58, 32, 37, 100, 44, 32, 32, 32, 32, 116, 114, 97, 110, 115, 112, 111, 115, 101, 91, 110, 110, 32, 42, 32, 105, 32, 43, 32, 106, 93, 58, 32, 32, 37, 102, 10};
.global .align 1 .b8 $str$9[44] = {106, 58, 32, 37, 100, 44, 32, 105, 58, 32, 37, 100, 44, 32, 32, 32, 32, 116, 114, 97, 110, 115, 112, 111, 115, 101, 91, 110, 110, 32, 42, 32, 105, 32, 43, 32, 106, 93, 58, 32, 37, 102, 10};
.global .align 1 .b8 $str$10[18] = {114, 71, 80, 85, 58, 10, 108, 101, 110, 103, 116, 104, 58, 32, 37, 100, 10};
.global .align 1 .b8 $str$11[40] = {106, 58, 32, 37, 100, 44, 32, 105, 58, 32, 37, 100, 44, 32, 32, 32, 32, 100, 97, 116, 97, 91, 110, 121, 32, 42, 32, 105, 32, 43, 32, 106, 93, 58, 32, 32, 37, 102, 10};
.global .align 1 .b8 $str$12[39] = {106, 58, 32, 37, 100, 44, 32, 105, 58, 32, 37, 100, 44, 32, 32, 32, 32, 100, 97, 116, 97, 91, 110, 121, 32, 42, 32, 105, 32, 43, 32, 106, 93, 58, 32, 37, 102, 10};

.visible .entry _Z11dGPUtestingPfiiib(
	.param .u64 .ptr .align 1 _Z11dGPUtestingPfiiib_param_0,
	.param .u32 _Z11dGPUtestingPfiiib_param_1,
	.param .u32 _Z11dGPUtestingPfiiib_param_2,
	.param .u32 _Z11dGPUtestingPfiiib_param_3,
	.param .u8 _Z11dGPUtestingPfiiib_param_4
)
{
	.local .align 16 .b8 	__local_depot0[16];
	.reg .b64 	%SP;
	.reg .b64 	%SPL;
	.reg .pred 	%p<204>;
	.reg .b16 	%rs<78>;
	.reg .b32 	%r<220>;
	.reg .b32 	%f<29>;
	.reg .b64 	%rd<227>;
	.reg .b64 	%fd<57>;

	mov.u64 	%SPL, __local_depot0;
	cvta.local.u64 	%SP, %SPL;
	ld.param.u64 	%rd14, [_Z11dGPUtestingPfiiib_param_0];
	ld.param.u32 	%r58, [_Z11dGPUtestingPfiiib_param_1];
	ld.param.u32 	%r59, [_Z11dGPUtestingPfiiib_param_2];
	ld.param.u32 	%r60, [_Z11dGPUtestingPfiiib_param_3];
	ld.param.s8 	%rs21, [_Z11dGPUtestingPfiiib_param_4];
	cvta.to.global.u64 	%rd1, %rd14;
	add.u64 	%rd15, %SP, 0;
	add.u64 	%rd2, %SPL, 0;
	mov.b32 	%r61, 8;
	st.local.u32 	[%rd2], %r61;
	mov.u64 	%rd16, $str;
	cvta.global.u64 	%rd17, %rd16;
	{ // callseq 0, 0
	.param .b64 param0;
	st.param.b64 	[param0], %rd17;
	.param .b64 param1;
	st.param.b64 	[param1], %rd15;
	.param .b32 retval0;
	call.uni (retval0), 
	vprintf, 
	(
	param0, 
	param1
	);
	ld.param.b32 	%r62, [retval0];
	} // callseq 0
	setp.eq.s16 	%p1, %rs21, 0;
	@%p1 bra 	$L__BB0_81;
	mov.u64 	%rd18, $str$1;
	cvta.global.u64 	%rd19, %rd18;
	{ // callseq 1, 0
	.param .b64 param0;
	st.param.b64 	[param0], %rd19;
	.param .b64 param1;
	st.param.b64 	[param1], 0;
	.param .b32 retval0;
	call.uni (retval0), 
	vprintf, 
	(
	param0, 
	param1
	);
	ld.param.b32 	%r64, [retval0];
	} // callseq 1
	setp.lt.s32 	%p2, %r60, 1;
	@%p2 bra 	$L__BB0_41;
	and.b32  	%r1, %r60, 3;
	and.b32  	%r2, %r60, 2147483644;
	mov.b32 	%r207, 0;
	mov.u64 	%rd69, $str$4;
	mov.u64 	%rd50, $str$2;
	mov.u64 	%rd63, $str$3;
$L__BB0_3:
	mul.lo.s32 	%r4, %r207, %r60;
	setp.ge.s32 	%p3, %r207, %r58;
	@%p3 bra 	$L__BB0_40;
	setp.lt.u32 	%p4, %r60, 4;
	mov.b32 	%r209, 0;
	mov.b16 	%rs62, 0;
	@%p4 bra 	$L__BB0_23;
	mov.b32 	%r208, 0;
	mov.b16 	%rs62, 0;
$L__BB0_6:
	add.s32 	%r69, %r208, %r4;
	mul.wide.u32 	%rd20, %r69, 4;
	add.s64 	%rd3, %rd1, %rd20;
	ld.global.f32 	%f1, [%rd3];
	setp.ltu.f32 	%p5, %f1, 0f00000000;
	setp.ge.s32 	%p6, %r208, %r59;
	or.pred  	%p7, %p6, %p5;
	@%p7 bra 	$L__BB0_8;
	cvt.f64.f32 	%fd2, %f1;
	st.local.f64 	[%rd2], %fd2;
	cvta.global.u64 	%rd25, %rd50;
	{ // callseq 3, 0
	.param .b64 param0;
	st.param.b64 	[param0], %rd25;
	.param .b64 param1;
	st.param.b64 	[param1], %rd15;
	.param .b32 retval0;
	call.uni (retval0), 
	vprintf, 
	(
	param0, 
	param1
	);
	ld.param.b32 	%r72, [retval0];
	} // callseq 3
	mov.b16 	%rs62, 1;
	bra.uni 	$L__BB0_10;
$L__BB0_8:
	setp.ge.s32 	%p8, %r208, %r59;
	setp.geu.f32 	%p9, %f1, 0f00000000;
	or.pred  	%p10, %p8, %p9;
	@%p10 bra 	$L__BB0_10;
	cvt.f64.f32 	%fd1, %f1;
	st.local.f64 	[%rd2], %fd1;
	cvta.global.u64 	%rd22, %rd63;
	{ // callseq 2, 0
	.param .b64 param0;
	st.param.b64 	[param0], %rd22;
	.param .b64 param1;
	st.param.b64 	[param1], %rd15;
	.param .b32 retval0;
	call.uni (retval0), 
	vprintf, 
	(
	param0, 
	param1
	);
	ld.param.b32 	%r70, [retval0];
	} // callseq 2
	mov.b16 	%rs62, 1;
$L__BB0_10:
	add.s32 	%r6, %r208, 1;
	ld.global.f32 	%f2, [%rd3+4];
	setp.ge.f32 	%p11, %f2, 0f00000000;
	setp.lt.s32 	%p12, %r6, %r59;
	and.pred  	%p13, %p12, %p11;
	@%p13 bra 	$L__BB0_13;
	setp.ge.s32 	%p14, %r6, %r59;
	setp.geu.f32 	%p15, %f2, 0f00000000;
	or.pred  	%p16, %p14, %p15;
	@%p16 bra 	$L__BB0_14;
	cvt.f64.f32 	%fd3, %f2;
	st.local.f64 	[%rd2], %fd3;
	cvta.global.u64 	%rd28, %rd63;
	{ // callseq 4, 0
	.param .b64 param0;
	st.param.b64 	[param0], %rd28;
	.param .b64 param1;
	st.param.b64 	[param1], %rd15;
	.param .b32 retval0;
	call.uni (retval0), 
	vprintf, 
	(
	param0, 
	param1
	);
	ld.param.b32 	%r74, [retval0];
	} // callseq 4
	mov.b16 	%rs62, 1;
	bra.uni 	$L__BB0_14;
$L__BB0_13:
	cvt.f64.f32 	%fd4, %f2;
	st.local.f64 	[%rd2], %fd4;
	cvta.global.u64 	%rd31, %rd50;
	{ // callseq 5, 0
	.param .b64 param0;
	st.param.b64 	[param0], %rd31;
	.param .b64 param1;
	st.param.b64 	[param1], %rd15;
	.param .b32 retval0;
	call.uni (retval0), 
	vprintf, 
	(
	param0, 
	param1
	);
	ld.param.b32 	%r76, [retval0];
	} // callseq 5
	mov.b16 	%rs62, 1;
$L__BB0_14:
	add.s32 	%r7, %r208, 2;
	ld.global.f32 	%f3, [%rd3+8];
	setp.ge.f32 	%p17, %f3, 0f00000000;
	setp.lt.s32 	%p18, %r7, %r59;
	and.pred  	%p19, %p18, %p17;
	@%p19 bra 	$L__BB0_17;
	setp.ge.s32 	%p20, %r7, %r59;
	setp.geu.f32 	%p21, %f3, 0f00000000;
	or.pred  	%p22, %p20, %p21;
	@%p22 bra 	$L__BB0_18;
	cvt.f64.f32 	%fd5, %f3;
	st.local.f64 	[%rd2], %fd5;
	cvta.global.u64 	%rd34, %rd63;
	{ // callseq 6, 0
	.param .b64 param0;
	st.param.b64 	[param0], %rd34;
	.param .b64 param1;
	st.param.b64 	[param1], %rd15;
	.param .b32 retval0;
	call.uni (retval0), 
	vprintf, 
	(
	param0, 
	param1
	);
	ld.param.b32 	%r78, [retval0];
	} // callseq 6
	mov.b16 	%rs62, 1;
	bra.uni 	$L__BB0_18;
$L__BB0_17:
	cvt.f64.f32 	%fd6, %f3;
	st.local.f64 	[%rd2], %fd6;
	cvta.global.u64 	%rd37, %rd50;
	{ // callseq 7, 0
	.param .b64 param0;
	st.param.b64 	[param0], %rd37;
	.param .b64 param1;
	st.param.b64 	[param1], %rd15;
	.param .b32 retval0;
	call.uni (retval0), 
	vprintf, 
	(
	param0, 
	param1
	);
	ld.param.b32 	%r80, [retval0];
	} // callseq 7
	mov.b16 	%rs62, 1;
$L__BB0_18:
	add.s32 	%r8, %r208, 3;
	ld.global.f32 	%f4, [%rd3+12];
	setp.ge.f32 	%p23, %f4, 0f00000000;
	setp.lt.s32 	%p24, %r8, %r59;
	and.pred  	%p25, %p24, %p23;
	@%p25 bra 	$L__BB0_21;
	setp.ge.s32 	%p26, %r8, %r59;
	setp.geu.f32 	%p27, %f4, 0f00000000;
	or.pred  	%p28, %p26, %p27;
	@%p28 bra 	$L__BB0_22;
	cvt.f64.f32 	%fd7, %f4;
	st.local.f64 	[%rd2], %fd7;
	cvta.global.u64 	%rd40, %rd63;
	{ // callseq 8, 0
	.param .b64 param0;
	st.param.b64 	[param0], %rd40;
	.param .b64 param1;
	st.param.b64 	[param1], %rd15;
	.param .b32 retval0;
	call.uni (retval0), 
	vprintf, 
	(
	param0, 
	param1
	);
	ld.param.b32 	%r82, [retval0];
	} // callseq 8
	mov.b16 	%rs62, 1;
	bra.uni 	$L__BB0_22;
$L__BB0_21:
	cvt.f64.f32 	%fd8, %f4;
	st.local.f64 	[%rd2], %fd8;
	cvta.global.u64 	%rd43, %rd50;
	{ // callseq 9, 0
	.param .b64 param0;
	st.param.b64 	[param0], %rd43;
	.param .b64 param1;
	st.param.b64 	[param1], %rd15;
	.param .b32 retval0;
	call.uni (retval0), 
	vprintf, 
	(
	param0, 
	param1
	);
	ld.param.b32 	%r84, [retval0];
	} // callseq 9
	mov.b16 	%rs62, 1;
$L__BB0_22:
	add.s32 	%r208, %r208, 4;
	setp.ne.s32 	%p29, %r208, %r2;
	mov.u32 	%r209, %r2;
	@%p29 bra 	$L__BB0_6;
$L__BB0_23:
	setp.eq.s32 	%p30, %r1, 0;
	@%p30 bra 	$L__BB0_38;
	add.s32 	%r86, %r209, %r4;
	mul.wide.u32 	%rd45, %r86, 4;
	add.s64 	%rd46, %rd1, %rd45;
	ld.global.f32 	%f5, [%rd46];
	setp.ge.f32 	%p31, %f5, 0f00000000;
	setp.lt.s32 	%p32, %r209, %r59;
	and.pred  	%p33, %p32, %p31;
	@%p33 bra 	$L__BB0_27;
	setp.ge.s32 	%p34, %r209, %r59;
	setp.geu.f32 	%p35, %f5, 0f00000000;
	or.pred  	%p36, %p34, %p35;
	@%p36 bra 	$L__BB0_28;
	cvt.f64.f32 	%fd9, %f5;
	st.local.f64 	[%rd2], %fd9;
	cvta.global.u64 	%rd48, %rd63;
	{ // callseq 10, 0
	.param .b64 param0;
	st.param.b64 	[param0], %rd48;
	.param .b64 param1;
	st.param.b64 	[param1], %rd15;
	.param .b32 retval0;
	call.uni (retval0), 
	vprintf, 
	(
	param0, 
	param1
	);
	ld.param.b32 	%r87, [retval0];
	} // callseq 10
	mov.b16 	%rs62, 1;
	bra.uni 	$L__BB0_28;
$L__BB0_27:
	cvt.f64.f32 	%fd10, %f5;
	st.local.f64 	[%rd2], %fd10;
	cvta.global.u64 	%rd51, %rd50;
	{ // callseq 11, 0
	.param .b64 param0;
	st.param.b64 	[param0], %rd51;
	.param .b64 param1;
	st.param.b64 	[param1], %rd15;
	.param .b32 retval0;
	call.uni (retval0), 
	vprintf, 
	(
	param0, 
	param1
	);
	ld.param.b32 	%r89, [retval0];
	} // callseq 11
	mov.b16 	%rs62, 1;
$L__BB0_28:
	setp.eq.s32 	%p37, %r1, 1;
	@%p37 bra 	$L__BB0_38;
	add.s32 	%r11, %r209, 1;
	cvt.u64.u32 	%rd53, %r4;
	cvt.u64.u32 	%rd54, %r209;
	add.s64 	%rd55, %rd54, %rd53;
	shl.b64 	%rd56, %rd55, 2;
	add.s64 	%rd4, %rd1, %rd56;
	ld.global.f32 	%f6, [%rd4+4];
	setp.ge.f32 	%p38, %f6, 0f00000000;
	setp.lt.s32 	%p39, %r11, %r59;
	and.pred  	%p40, %p39, %p38;
	@%p40 bra 	$L__BB0_32;
	setp.ge.s32 	%p41, %r11, %r59;
	setp.geu.f32 	%p42, %f6, 0f00000000;
	or.pred  	%p43, %p41, %p42;
	@%p43 bra 	$L__BB0_33;
	cvt.f64.f32 	%fd11, %f6;
	st.local.f64 	[%rd2], %fd11;
	cvta.global.u64 	%rd58, %rd63;
	{ // callseq 12, 0
	.param .b64 param0;
	st.param.b64 	[param0], %rd58;
	.param .b64 param1;
	st.param.b64 	[param1], %rd15;
	.param .b32 retval0;
	call.uni (retval0), 
	vprintf, 
	(
	param0, 
	param1
	);
	ld.param.b32 	%r91, [retval0];
	} // callseq 12
	mov.b16 	%rs62, 1;
	bra.uni 	$L__BB0_33;
$L__BB0_32:
	cvt.f64.f32 	%fd12, %f6;
	st.local.f64 	[%rd2], %fd12;
	cvta.global.u64 	%rd61, %rd50;
	{ // callseq 13, 0
	.param .b64 param0;
	st.param.b64 	[param0], %rd61;
	.param .b64 param1;
	st.param.b64 	[param1], %rd15;
	.param .b32 retval0;
	call.uni (retval0), 
	vprintf, 
	(
	param0, 
	param1
	);
	ld.param.b32 	%r93, [retval0];
	} // callseq 13
	mov.b16 	%rs62, 1;
$L__BB0_33:
	setp.eq.s32 	%p44, %r1, 2;
	@%p44 bra 	$L__BB0_38;
	add.s32 	%r12, %r209, 2;
	ld.global.f32 	%f7, [%rd4+8];
	setp.ge.f32 	%p45, %f7, 0f00000000;
	setp.lt.s32 	%p46, %r12, %r59;
	and.pred  	%p47, %p46, %p45;
	@%p47 bra 	$L__BB0_37;
	setp.ge.s32 	%p48, %r12, %r59;
	setp.geu.f32 	%p49, %f7, 0f00000000;
	or.pred  	%p50, %p48, %p49;
	@%p50 bra 	$L__BB0_38;
	cvt.f64.f32 	%fd13, %f7;
	st.local.f64 	[%rd2], %fd13;
	cvta.global.u64 	%rd64, %rd63;
	{ // callseq 14, 0
	.param .b64 param0;
	st.param.b64 	[param0], %rd64;
	.param .b64 param1;
	st.param.b64 	[param1], %rd15;
	.param .b32 retval0;
	call.uni (retval0), 
	vprintf, 
	(
	param0, 
	param1
	);
	ld.param.b32 	%r95, [retval0];
	} // callseq 14
	mov.b16 	%rs62, 1;
	bra.uni 	$L__BB0_38;
$L__BB0_37:
	cvt.f64.f32 	%fd14, %f7;
	st.local.f64 	[%rd2], %fd14;
	cvta.global.u64 	%rd67, %rd50;
	{ // callseq 15, 0
	.param .b64 param0;
	st.param.b64 	[param0], %rd67;
	.param .b64 param1;
	st.param.b64 	[param1], %rd15;
	.param .b32 retval0;
	call.uni (retval0), 
	vprintf, 
	(
	param0, 
	param1
	);
	ld.param.b32 	%r97, [retval0];
	} // callseq 15
	mov.b16 	%rs62, 1;
$L__BB0_38:
	and.b16  	%rs39, %rs62, 255;
	setp.eq.s16 	%p51, %rs39, 0;
	@%p51 bra 	$L__BB0_40;
	cvta.global.u64 	%rd70, %rd69;
	{ // callseq 16, 0
	.param .b64 param0;
	st.param.b64 	[param0], %rd70;
	.param .b64 param1;
	st.param.b64 	[param1], 0;
	.param .b32 retval0;
	call.uni (retval0), 
	vprintf, 
	(
	param0, 
	param1
	);
	ld.param.b32 	%r99, [retval0];
	} // callseq 16
$L__BB0_40:
	add.s32 	%r207, %r207, 1;
	setp.ne.s32 	%p52, %r207, %r60;
	@%p52 bra 	$L__BB0_3;
$L__BB0_41:
	setp.lt.s32 	%p53, %r60, 1;
	mov.u64 	%rd71, $str$5;
	cvta.global.u64 	%rd72, %rd71;
	{ // callseq 17, 0
	.param .b64 param0;
	st.param.b64 	[param0], %rd72;
	.param .b64 param1;
	st.param.b64 	[param1], 0;
	.param .b32 retval0;
	call.uni (retval0), 
	vprintf, 
	(
	param0, 
	param1
	);
	ld.param.b32 	%r101, [retval0];
	} // callseq 17
	@%p53 bra 	$L__BB0_157;
	and.b32  	%r14, %r60, 3;
	and.b32  	%r15, %r60, 2147483644;
	mul.lo.s32 	%r16, %r60, %r60;
	mov.b32 	%r210, 0;
	mov.u64 	%rd122, $str$4;
	mov.u64 	%rd103, $str$2;
	mov.u64 	%rd116, $str$3;
$L__BB0_43:
	mad.lo.s32 	%r18, %r210, %r60, %r16;
	setp.ge.s32 	%p54, %r210, %r58;
	@%p54 bra 	$L__BB0_80;
	setp.lt.u32 	%p55, %r60, 4;
	mov.b16 	%rs72, 0;
	mov.b32 	%r212, 0;
	@%p55 bra 	$L__BB0_63;
	mov.b16 	%rs72, 0;
	mov.b32 	%r211, 0;
$L__BB0_46:
	add.s32 	%r106, %r211, %r18;
	mul.wide.u32 	%rd73, %r106, 4;
	add.s64 	%rd5, %rd1, %rd73;
	ld.global.f32 	%f8, [%rd5];
	setp.ltu.f32 	%p56, %f8, 0f00000000;
	setp.ge.s32 	%p57, %r211, %r59;
	or.pred  	%p58, %p57, %p56;
	@%p58 bra 	$L__BB0_48;
	cvt.f64.f32 	%fd16, %f8;
	st.local.f64 	[%rd2], %fd16;
	cvta.global.u64 	%rd78, %rd103;
	{ // callseq 19, 0
	.param .b64 param0;
	st.param.b64 	[param0], %rd78;
	.param .b64 param1;
	st.param.b64 	[param1], %rd15;
	.param .b32 retval0;
	call.uni (retval0), 
	vprintf, 
	(
	param0, 
	param1
	);
	ld.param.b32 	%r109, [retval0];
	} // callseq 19
	mov.b16 	%rs72, 1;
	bra.uni 	$L__BB0_50;
$L__BB0_48:
	setp.ge.s32 	%p59, %r211, %r59;
	setp.geu.f32 	%p60, %f8, 0f00000000;
	or.pred  	%p61, %p59, %p60;
	@%p61 bra 	$L__BB0_50;
	cvt.f64.f32 	%fd15, %f8;
	st.local.f64 	[%rd2], %fd15;
	cvta.global.u64 	%rd75, %rd116;
	{ // callseq 18, 0
	.param .b64 param0;
	st.param.b64 	[param0], %rd75;
	.param .b64 param1;
	st.param.b64 	[param1], %rd15;
	.param .b32 retval0;
	call.uni (retval0), 
	vprintf, 
	(
	param0, 
	param1
	);
	ld.param.b32 	%r107, [retval0];
	} // callseq 18
	mov.b16 	%rs72, 1;
$L__BB0_50:
	add.s32 	%r20, %r211, 1;
	ld.global.f32 	%f9, [%rd5+4];
	setp.ge.f32 	%p62, %f9, 0f00000000;
	setp.lt.s32 	%p63, %r20, %r59;
	and.pred  	%p64, %p63, %p62;
	@%p64 bra 	$L__BB0_53;
	setp.ge.s32 	%p65, %r20, %r59;
	setp.geu.f32 	%p66, %f9, 0f00000000;
	or.pred  	%p67, %p65, %p66;
	@%p67 bra 	$L__BB0_54;
	cvt.f64.f32 	%fd17, %f9;
	st.local.f64 	[%rd2], %fd17;
	cvta.global.u64 	%rd81, %rd116;
	{ // callseq 20, 0
	.param .b64 param0;
	st.param.b64 	[param0], %rd81;
	.param .b64 param1;
	st.param.b64 	[param1], %rd15;
	.param .b32 retval0;
	call.uni (retval0), 
	vprintf, 
	(
	param0, 
	param1
	);
	ld.param.b32 	%r111, [retval0];
	} // callseq 20
	mov.b16 	%rs72, 1;
	bra.uni 	$L__BB0_54;
$L__BB0_53:
	cvt.f64.f32 	%fd18, %f9;
	st.local.f64 	[%rd2], %fd18;
	cvta.global.u64 	%rd84, %rd103;
	{ // callseq 21, 0
	.param .b64 param0;
	st.param.b64 	[param0], %rd84;
	.param .b64 param1;
	st.param.b64 	[param1], %rd15;
	.param .b32 retval0;
	call.uni (retval0), 
	vprintf, 
	(
	param0, 
	param1
	);
	ld.param.b32 	%r113, [retval0];
	} // callseq 21
	mov.b16 	%rs72, 1;
$L__BB0_54:
	add.s32 	%r21, %r211, 2;
	ld.global.f32 	%f10, [%rd5+8];
	setp.ge.f32 	%p68, %f10, 0f00000000;
	setp.lt.s32 	%p69, %r21, %r59;
	and.pred  	%p70, %p69, %p68;
	@%p70 bra 	$L__BB0_57;
	setp.ge.s32 	%p71, %r21, %r59;
	setp.geu.f32 	%p72, %f10, 0f00000000;
	or.pred  	%p73, %p71, %p72;
	@%p73 bra 	$L__BB0_58;
	cvt.f64.f32 	%fd19, %f10;
	st.local.f64 	[%rd2], %fd19;
	cvta.global.u64 	%rd87, %rd116;
	{ // callseq 22, 0
	.param .b64 param0;
	st.param.b64 	[param0], %rd87;
	.param .b64 param1;
	st.param.b64 	[param1], %rd15;
	.param .b32 retval0;
	call.uni (retval0), 
	vprintf, 
	(
	param0, 
	param1
	);
	ld.param.b32 	%r115, [retval0];
	} // callseq 22
	mov.b16 	%rs72, 1;
	bra.uni 	$L__BB0_58;
$L__BB0_57:
	cvt.f64.f32 	%fd20, %f10;
	st.local.f64 	[%rd2], %fd20;
	cvta.global.u64 	%rd90, %rd103;
	{ // callseq 23, 0
	.param .b64 param0;
	st.param.b64 	[param0], %rd90;
	.param .b64 param1;
	st.param.b64 	[param1], %rd15;
	.param .b32 retval0;
	call.uni (retval0), 
	vprintf, 
	(
	param0, 
	param1
	);
	ld.param.b32 	%r117, [retval0];
	} // callseq 23
	mov.b16 	%rs72, 1;
$L__BB0_58:
	add.s32 	%r22, %r211, 3;
	ld.global.f32 	%f11, [%rd5+12];
	setp.ge.f32 	%p74, %f11, 0f00000000;
	setp.lt.s32 	%p75, %r22, %r59;
	and.pred  	%p76, %p75, %p74;
	@%p76 bra 	$L__BB0_61;
	setp.ge.s32 	%p77, %r22, %r59;
	setp.geu.f32 	%p78, %f11, 0f00000000;
	or.pred  	%p79, %p77, %p78;
	@%p79 bra 	$L__BB0_62;
	cvt.f64.f32 	%fd21, %f11;
	st.local.f64 	[%rd2], %fd21;
	cvta.global.u64 	%rd93, %rd116;
	{ // callseq 24, 0
	.param .b64 param0;
	st.param.b64 	[param0], %rd93;
	.param .b64 param1;
	st.param.b64 	[param1], %rd15;
	.param .b32 retval0;
	call.uni (retval0), 
	vprintf, 
	(
	param0, 
	param1
	);
	ld.param.b32 	%r119, [retval0];
	} // callseq 24
	mov.b16 	%rs72, 1;
	bra.uni 	$L__BB0_62;
$L__BB0_61:
	cvt.f64.f32 	%fd22, %f11;
	st.local.f64 	[%rd2], %fd22;
	cvta.global.u64 	%rd96, %rd103;
	{ // callseq 25, 0
	.param .b64 param0;
	st.param.b64 	[param0], %rd96;
	.param .b64 param1;
	st.param.b64 	[param1], %rd15;
	.param .b32 retval0;
	call.uni (retval0), 
	vprintf, 
	(
	param0, 
	param1
	);
	ld.param.b32 	%r121, [retval0];
	} // callseq 25
	mov.b16 	%rs72, 1;
$L__BB0_62:
	add.s32 	%r211, %r211, 4;
	setp.ne.s32 	%p80, %r211, %r15;
	mov.u32 	%r212, %r15;
	@%p80 bra 	$L__BB0_46;
$L__BB0_63:
	setp.eq.s32 	%p81, %r14, 0;
	@%p81 bra 	$L__BB0_78;
	add.s32 	%r123, %r212, %r18;
	mul.wide.u32 	%rd98, %r123, 4;
	add.s64 	%rd99, %rd1, %rd98;
	ld.global.f32 	%f12, [%rd99];
	setp.ge.f32 	%p82, %f12, 0f00000000;
	setp.lt.s32 	%p83, %r212, %r59;
	and.pred  	%p84, %p83, %p82;
	@%p84 bra 	$L__BB0_67;
	setp.ge.s32 	%p85, %r212, %r59;
	setp.geu.f32 	%p86, %f12, 0f00000000;
	or.pred  	%p87, %p85, %p86;
	@%p87 bra 	$L__BB0_68;
	cvt.f64.f32 	%fd23, %f12;
	st.local.f64 	[%rd2], %fd23;
	cvta.global.u64 	%rd101, %rd116;
	{ // callseq 26, 0
	.param .b64 param0;
	st.param.b64 	[param0], %rd101;
	.param .b64 param1;
	st.param.b64 	[param1], %rd15;
	.param .b32 retval0;
	call.uni (retval0), 
	vprintf, 
	(
	param0, 
	param1
	);
	ld.param.b32 	%r124, [retval0];
	} // callseq 26
	mov.b16 	%rs72, 1;
	bra.uni 	$L__BB0_68;
$L__BB0_67:
	cvt.f64.f32 	%fd24, %f12;
	st.local.f64 	[%rd2], %fd24;
	cvta.global.u64 	%rd104, %rd103;
	{ // callseq 27, 0
	.param .b64 param0;
	st.param.b64 	[param0], %rd104;
	.param .b64 param1;
	st.param.b64 	[param1], %rd15;
	.param .b32 retval0;
	call.uni (retval0), 
	vprintf, 
	(
	param0, 
	param1
	);
	ld.param.b32 	%r126, [retval0];
	} // callseq 27
	mov.b16 	%rs72, 1;
$L__BB0_68:
	setp.eq.s32 	%p88, %r14, 1;
	@%p88 bra 	$L__BB0_78;
	add.s32 	%r25, %r212, 1;
	cvt.u64.u32 	%rd106, %r18;
	cvt.u64.u32 	%rd107, %r212;
	add.s64 	%rd108, %rd107, %rd106;
	shl.b64 	%rd109, %rd108, 2;
	add.s64 	%rd6, %rd1, %rd109;
	ld.global.f32 	%f13, [%rd6+4];
	setp.ge.f32 	%p89, %f13, 0f00000000;
	setp.lt.s32 	%p90, %r25, %r59;
	and.pred  	%p91, %p90, %p89;
	@%p91 bra 	$L__BB0_72;
	setp.ge.s32 	%p92, %r25, %r59;
	setp.geu.f32 	%p93, %f13, 0f00000000;
	or.pred  	%p94, %p92, %p93;
	@%p94 bra 	$L__BB0_73;
	cvt.f64.f32 	%fd25, %f13;
	st.local.f64 	[%rd2], %fd25;
	cvta.global.u64 	%rd111, %rd116;
	{ // callseq 28, 0
	.param .b64 param0;
	st.param.b64 	[param0], %rd111;
	.param .b64 param1;
	st.param.b64 	[param1], %rd15;
	.param .b32 retval0;
	call.uni (retval0), 
	vprintf, 
	(
	param0, 
	param1
	);
	ld.param.b32 	%r128, [retval0];
	} // callseq 28
	mov.b16 	%rs72, 1;
	bra.uni 	$L__BB0_73;
$L__BB0_72:
	cvt.f64.f32 	%fd26, %f13;
	st.local.f64 	[%rd2], %fd26;
	cvta.global.u64 	%rd114, %rd103;
	{ // callseq 29, 0
	.param .b64 param0;
	st.param.b64 	[param0], %rd114;
	.param .b64 param1;
	st.param.b64 	[param1], %rd15;
	.param .b32 retval0;
	call.uni (retval0), 
	vprintf, 
	(
	param0, 
	param1
	);
	ld.param.b32 	%r130, [retval0];
	} // callseq 29
	mov.b16 	%rs72, 1;
$L__BB0_73:
	setp.eq.s32 	%p95, %r14, 2;
	@%p95 bra 	$L__BB0_78;
	add.s32 	%r26, %r212, 2;
	ld.global.f32 	%f14, [%rd6+8];
	setp.ge.f32 	%p96, %f14, 0f00000000;
	setp.lt.s32 	%p97, %r26, %r59;
	and.pred  	%p98, %p97, %p96;
	@%p98 bra 	$L__BB0_77;
	setp.ge.s32 	%p99, %r26, %r59;
	setp.geu.f32 	%p100, %f14, 0f00000000;
	or.pred  	%p101, %p99, %p100;
	@%p101 bra 	$L__BB0_78;
	cvt.f64.f32 	%fd27, %f14;
	st.local.f64 	[%rd2], %fd27;
	cvta.global.u64 	%rd117, %rd116;
	{ // callseq 30, 0
	.param .b64 param0;
	st.param.b64 	[param0], %rd117;
	.param .b64 param1;
	st.param.b64 	[param1], %rd15;
	.param .b32 retval0;
	call.uni (retval0), 
	vprintf, 
	(
	param0, 
	param1
	);
	ld.param.b32 	%r132, [retval0];
	} // callseq 30
	mov.b16 	%rs72, 1;
	bra.uni 	$L__BB0_78;
$L__BB0_77:
	cvt.f64.f32 	%fd28, %f14;
	st.local.f64 	[%rd2], %fd28;
	cvta.global.u64 	%rd120, %rd103;
	{ // callseq 31, 0
	.param .b64 param0;
	st.param.b64 	[param0], %rd120;
	.param .b64 param1;
	st.param.b64 	[param1], %rd15;
	.param .b32 retval0;
	call.uni (retval0), 
	vprintf, 
	(
	param0, 
	param1
	);
	ld.param.b32 	%r134, [retval0];
	} // callseq 31
	mov.b16 	%rs72, 1;
$L__BB0_78:
	and.b16  	%rs57, %rs72, 255;
	setp.eq.s16 	%p102, %rs57, 0;
	@%p102 bra 	$L__BB0_80;
	cvta.global.u64 	%rd123, %rd122;
	{ // callseq 32, 0
	.param .b64 param0;
	st.param.b64 	[param0], %rd123;
	.param .b64 param1;
	st.param.b64 	[param1], 0;
	.param .b32 retval0;
	call.uni (retval0), 
	vprintf, 
	(
	param0, 
	param1
	);
	ld.param.b32 	%r136, [retval0];
	} // callseq 32
$L__BB0_80:
	add.s32 	%r210, %r210, 1;
	setp.eq.s32 	%p103, %r210, %r60;
	@%p103 bra 	$L__BB0_157;
	bra.uni 	$L__BB0_43;
$L__BB0_81:
	mov.u64 	%rd124, $str$1;
	cvta.global.u64 	%rd125, %rd124;
	{ // callseq 33, 0
	.param .b64 param0;
	st.param.b64 	[param0], %rd125;
	.param .b64 param1;
	st.param.b64 	[param1], 0;
	.param .b32 retval0;
	call.uni (retval0), 
	vprintf, 
	(
	param0, 
	param1
	);
	ld.param.b32 	%r138, [retval0];
	} // callseq 33
	setp.lt.s32 	%p104, %r60, 1;
	@%p104 bra 	$L__BB0_119;
	and.b32  	%r28, %r60, 3;
	and.b32  	%r29, %r60, 2147483644;
	mov.b32 	%r213, 0;
	mov.u64 	%rd156, $str$6;
	mov.u64 	%rd169, $str$7;
$L__BB0_83:
	mul.lo.s32 	%r31, %r213, %r60;
	setp.ge.s32 	%p105, %r213, %r58;
	@%p105 bra 	$L__BB0_118;
	setp.lt.u32 	%p106, %r60, 4;
	mov.b32 	%r215, 0;
	@%p106 bra 	$L__BB0_103;
	mov.b32 	%r214, 0;
$L__BB0_86:
	add.s32 	%r143, %r214, %r31;
	mul.wide.u32 	%rd126, %r143, 4;
	add.s64 	%rd7, %rd1, %rd126;
	ld.global.f32 	%f15, [%rd7];
	setp.ltu.f32 	%p107, %f15, 0f00000000;
	setp.ge.s32 	%p108, %r214, %r59;
	or.pred  	%p109, %p108, %p107;
	@%p109 bra 	$L__BB0_88;
	cvt.f64.f32 	%fd30, %f15;
	st.local.v2.u32 	[%rd2], {%r214, %r213};
	st.local.f64 	[%rd2+8], %fd30;
	cvta.global.u64 	%rd131, %rd156;
	{ // callseq 35, 0
	.param .b64 param0;
	st.param.b64 	[param0], %rd131;
	.param .b64 param1;
	st.param.b64 	[param1], %rd15;
	.param .b32 retval0;
	call.uni (retval0), 
	vprintf, 
	(
	param0, 
	param1
	);
	ld.param.b32 	%r146, [retval0];
	} // callseq 35
	bra.uni 	$L__BB0_90;
$L__BB0_88:
	setp.ge.s32 	%p110, %r214, %r59;
	setp.geu.f32 	%p111, %f15, 0f00000000;
	or.pred  	%p112, %p110, %p111;
	@%p112 bra 	$L__BB0_90;
	cvt.f64.f32 	%fd29, %f15;
	st.local.v2.u32 	[%rd2], {%r214, %r213};
	st.local.f64 	[%rd2+8], %fd29;
	cvta.global.u64 	%rd128, %rd169;
	{ // callseq 34, 0
	.param .b64 param0;
	st.param.b64 	[param0], %rd128;
	.param .b64 param1;
	st.param.b64 	[param1], %rd15;
	.param .b32 retval0;
	call.uni (retval0), 
	vprintf, 
	(
	param0, 
	param1
	);
	ld.param.b32 	%r144, [retval0];
	} // callseq 34
$L__BB0_90:
	add.s32 	%r33, %r214, 1;
	ld.global.f32 	%f16, [%rd7+4];
	setp.ge.f32 	%p113, %f16, 0f00000000;
	setp.lt.s32 	%p114, %r33, %r59;
	and.pred  	%p115, %p114, %p113;
	@%p115 bra 	$L__BB0_93;
	setp.ge.s32 	%p116, %r33, %r59;
	setp.geu.f32 	%p117, %f16, 0f00000000;
	or.pred  	%p118, %p116, %p117;
	@%p118 bra 	$L__BB0_94;
	cvt.f64.f32 	%fd31, %f16;
	st.local.v2.u32 	[%rd2], {%r33, %r213};
	st.local.f64 	[%rd2+8], %fd31;
	cvta.global.u64 	%rd134, %rd169;
	{ // callseq 36, 0
	.param .b64 param0;
	st.param.b64 	[param0], %rd134;
	.param .b64 param1;
	st.param.b64 	[param1], %rd15;
	.param .b32 retval0;
	call.uni (retval0), 
	vprintf, 
	(
	param0, 
	param1
	);
	ld.param.b32 	%r148, [retval0];
	} // callseq 36
	bra.uni 	$L__BB0_94;
$L__BB0_93:
	cvt.f64.f32 	%fd32, %f16;
	st.local.v2.u32 	[%rd2], {%r33, %r213};
	st.local.f64 	[%rd2+8], %fd32;
	cvta.global.u64 	%rd137, %rd156;
	{ // callseq 37, 0
	.param .b64 param0;
	st.param.b64 	[param0], %rd137;
	.param .b64 param1;
	st.param.b64 	[param1], %rd15;
	.param .b32 retval0;
	call.uni (retval0), 
	vprintf, 
	(
	param0, 
	param1
	);
	ld.param.b32 	%r150, [retval0];
	} // callseq 37
$L__BB0_94:
	add.s32 	%r34, %r214, 2;
	ld.global.f32 	%f17, [%rd7+8];
	setp.ge.f32 	%p119, %f17, 0f00000000;
	setp.lt.s32 	%p120, %r34, %r59;
	and.pred  	%p121, %p120, %p119;
	@%p121 bra 	$L__BB0_97;
	setp.ge.s32 	%p122, %r34, %r59;
	setp.geu.f32 	%p123, %f17, 0f00000000;
	or.pred  	%p124, %p122, %p123;
	@%p124 bra 	$L__BB0_98;
	cvt.f64.f32 	%fd33, %f17;
	st.local.v2.u32 	[%rd2], {%r34, %r213};
	st.local.f64 	[%rd2+8], %fd33;
	cvta.global.u64 	%rd140, %rd169;
	{ // callseq 38, 0
	.param .b64 param0;
	st.param.b64 	[param0], %rd140;
	.param .b64 param1;
	st.param.b64 	[param1], %rd15;
	.param .b32 retval0;
	call.uni (retval0), 
	vprintf, 
	(
	param0, 
	param1
	);
	ld.param.b32 	%r152, [retval0];
	} // callseq 38
	bra.uni 	$L__BB0_98;
$L__BB0_97:
	cvt.f64.f32 	%fd34, %f17;
	st.local.v2.u32 	[%rd2], {%r34, %r213};
	st.local.f64 	[%rd2+8], %fd34;
	cvta.global.u64 	%rd143, %rd156;
	{ // callseq 39, 0
	.param .b64 param0;
	st.param.b64 	[param0], %rd143;
	.param .b64 param1;
	st.param.b64 	[param1], %rd15;
	.param .b32 retval0;
	call.uni (retval0), 
	vprintf, 
	(
	param0, 
	param1
	);
	ld.param.b32 	%r154, [retval0];
	} // callseq 39
$L__BB0_98:
	add.s32 	%r35, %r214, 3;
	ld.global.f32 	%f18, [%rd7+12];
	setp.ge.f32 	%p125, %f18, 0f00000000;
	setp.lt.s32 	%p126, %r35, %r59;
	and.pred  	%p127, %p126, %p125;
	@%p127 bra 	$L__BB0_101;
	setp.ge.s32 	%p128, %r35, %r59;
	setp.geu.f32 	%p129, %f18, 0f00000000;
	or.pred  	%p130, %p128, %p129;
	@%p130 bra 	$L__BB0_102;
	cvt.f64.f32 	%fd35, %f18;
	st.local.v2.u32 	[%rd2], {%r35, %r213};
	st.local.f64 	[%rd2+8], %fd35;
	cvta.global.u64 	%rd146, %rd169;
	{ // callseq 40, 0
	.param .b64 param0;
	st.param.b64 	[param0], %rd146;
	.param .b64 param1;
	st.param.b64 	[param1], %rd15;
	.param .b32 retval0;
	call.uni (retval0), 
	vprintf, 
	(
	param0, 
	param1
	);
	ld.param.b32 	%r156, [retval0];
	} // callseq 40
	bra.uni 	$L__BB0_102;
$L__BB0_101:
	cvt.f64.f32 	%fd36, %f18;
	st.local.v2.u32 	[%rd2], {%r35, %r213};
	st.local.f64 	[%rd2+8], %fd36;
	cvta.global.u64 	%rd149, %rd156;
	{ // callseq 41, 0
	.param .b64 param0;
	st.param.b64 	[param0], %rd149;
	.param .b64 param1;
	st.param.b64 	[param1], %rd15;
	.param .b32 retval0;
	call.uni (retval0), 
	vprintf, 
	(
	param0, 
	param1
	);
	ld.param.b32 	%r158, [retval0];
	} // callseq 41
$L__BB0_102:
	add.s32 	%r214, %r214, 4;
	setp.ne.s32 	%p131, %r214, %r29;
	mov.u32 	%r215, %r29;
	@%p131 bra 	$L__BB0_86;
$L__BB0_103:
	setp.eq.s32 	%p132, %r28, 0;
	@%p132 bra 	$L__BB0_118;
	add.s32 	%r160, %r215, %r31;
	mul.wide.u32 	%rd151, %r160, 4;
	add.s64 	%rd152, %rd1, %rd151;
	ld.global.f32 	%f19, [%rd152];
	setp.ge.f32 	%p133, %f19, 0f00000000;
	setp.lt.s32 	%p134, %r215, %r59;
	and.pred  	%p135, %p134, %p133;
	@%p135 bra 	$L__BB0_107;
	setp.ge.s32 	%p136, %r215, %r59;
	setp.geu.f32 	%p137, %f19, 0f00000000;
	or.pred  	%p138, %p136, %p137;
	@%p138 bra 	$L__BB0_108;
	cvt.f64.f32 	%fd37, %f19;
	st.local.v2.u32 	[%rd2], {%r215, %r213};
	st.local.f64 	[%rd2+8], %fd37;
	cvta.global.u64 	%rd154, %rd169;
	{ // callseq 42, 0
	.param .b64 param0;
	st.param.b64 	[param0], %rd154;
	.param .b64 param1;
	st.param.b64 	[param1], %rd15;
	.param .b32 retval0;
	call.uni (retval0), 
	vprintf, 
	(
	param0, 
	param1
	);
	ld.param.b32 	%r161, [retval0];
	} // callseq 42
	bra.uni 	$L__BB0_108;
$L__BB0_107:
	cvt.f64.f32 	%fd38, %f19;
	st.local.v2.u32 	[%rd2], {%r215, %r213};
	st.local.f64 	[%rd2+8], %fd38;
	cvta.global.u64 	%rd157, %rd156;
	{ // callseq 43, 0
	.param .b64 param0;
	st.param.b64 	[param0], %rd157;
	.param .b64 param1;
	st.param.b64 	[param1], %rd15;
	.param .b32 retval0;
	call.uni (retval0), 
	vprintf, 
	(
	param0, 
	param1
	);
	ld.param.b32 	%r163, [retval0];
	} // callseq 43
$L__BB0_108:
	setp.eq.s32 	%p139, %r28, 1;
	add.s32 	%r38, %r215, 1;
	@%p139 bra 	$L__BB0_118;
	cvt.u64.u32 	%rd159, %r31;
	cvt.u64.u32 	%rd160, %r215;
	add.s64 	%rd161, %rd160, %rd159;
	shl.b64 	%rd162, %rd161, 2;
	add.s64 	%rd8, %rd1, %rd162;
	ld.global.f32 	%f20, [%rd8+4];
	setp.ge.f32 	%p140, %f20, 0f00000000;
	setp.lt.s32 	%p141, %r38, %r59;
	and.pred  	%p142, %p141, %p140;
	@%p142 bra 	$L__BB0_112;
	setp.ge.s32 	%p143, %r38, %r59;
	setp.geu.f32 	%p144, %f20, 0f00000000;
	or.pred  	%p145, %p143, %p144;
	@%p145 bra 	$L__BB0_113;
	cvt.f64.f32 	%fd39, %f20;
	st.local.v2.u32 	[%rd2], {%r38, %r213};
	st.local.f64 	[%rd2+8], %fd39;
	cvta.global.u64 	%rd164, %rd169;
	{ // callseq 44, 0
	.param .b64 param0;
	st.param.b64 	[param0], %rd164;
	.param .b64 param1;
	st.param.b64 	[param1], %rd15;
	.param .b32 retval0;
	call.uni (retval0), 
	vprintf, 
	(
	param0, 
	param1
	);
	ld.param.b32 	%r165, [retval0];
	} // callseq 44
	bra.uni 	$L__BB0_113;
$L__BB0_112:
	cvt.f64.f32 	%fd40, %f20;
	st.local.v2.u32 	[%rd2], {%r38, %r213};
	st.local.f64 	[%rd2+8], %fd40;
	cvta.global.u64 	%rd167, %rd156;
	{ // callseq 45, 0
	.param .b64 param0;
	st.param.b64 	[param0], %rd167;
	.param .b64 param1;
	st.param.b64 	[param1], %rd15;
	.param .b32 retval0;
	call.uni (retval0), 
	vprintf, 
	(
	param0, 
	param1
	);
	ld.param.b32 	%r167, [retval0];
	} // callseq 45
$L__BB0_113:
	setp.eq.s32 	%p146, %r28, 2;
	add.s32 	%r39, %r215, 2;
	@%p146 bra 	$L__BB0_118;
	ld.global.f32 	%f21, [%rd8+8];
	setp.ge.f32 	%p147, %f21, 0f00000000;
	setp.lt.s32 	%p148, %r39, %r59;
	and.pred  	%p149, %p148, %p147;
	@%p149 bra 	$L__BB0_117;
	setp.ge.s32 	%p150, %r39, %r59;
	setp.geu.f32 	%p151, %f21, 0f00000000;
	or.pred  	%p152, %p150, %p151;
	@%p152 bra 	$L__BB0_118;
	cvt.f64.f32 	%fd41, %f21;
	st.local.v2.u32 	[%rd2], {%r39, %r213};
	st.local.f64 	[%rd2+8], %fd41;
	cvta.global.u64 	%rd170, %rd169;
	{ // callseq 46, 0
	.param .b64 param0;
	st.param.b64 	[param0], %rd170;
	.param .b64 param1;
	st.param.b64 	[param1], %rd15;
	.param .b32 retval0;
	call.uni (retval0), 
	vprintf, 
	(
	param0, 
	param1
	);
	ld.param.b32 	%r169, [retval0];
	} // callseq 46
	bra.uni 	$L__BB0_118;
$L__BB0_117:
	cvt.f64.f32 	%fd42, %f21;
	st.local.v2.u32 	[%rd2], {%r39, %r213};
	st.local.f64 	[%rd2+8], %fd42;
	cvta.global.u64 	%rd173, %rd156;
	{ // callseq 47, 0
	.param .b64 param0;
	st.param.b64 	[param0], %rd173;
	.param .b64 param1;
	st.param.b64 	[param1], %rd15;
	.param .b32 retval0;
	call.uni (retval0), 
	vprintf, 
	(
	param0, 
	param1
	);
	ld.param.b32 	%r171, [retval0];
	} // callseq 47
$L__BB0_118:
	add.s32 	%r213, %r213, 1;
	setp.ne.s32 	%p153, %r213, %r60;
	@%p153 bra 	$L__BB0_83;
$L__BB0_119:
	setp.lt.s32 	%p154, %r60, 1;
	mov.u64 	%rd175, $str$5;
	cvta.global.u64 	%rd176, %rd175;
	{ // callseq 48, 0
	.param .b64 param0;
	st.param.b64 	[param0], %rd176;
	.param .b64 param1;
	st.param.b64 	[param1], 0;
	.param .b32 retval0;
	call.uni (retval0), 
	vprintf, 
	(
	param0, 
	param1
	);
	ld.param.b32 	%r173, [retval0];
	} // callseq 48
	@%p154 bra 	$L__BB0_157;
	and.b32  	%r41, %r60, 3;
	and.b32  	%r42, %r60, 2147483644;
	neg.s32 	%r43, %r42;
	add.s64 	%rd9, %rd1, 8;
	mul.lo.s32 	%r44, %r60, %r60;
	mov.b32 	%r216, 0;
	mov.u64 	%rd207, $str$8;
	mov.u64 	%rd220, $str$9;
$L__BB0_121:
	mad.lo.s32 	%r46, %r216, %r60, %r44;
	setp.ge.s32 	%p155, %r216, %r58;
	@%p155 bra 	$L__BB0_156;
	setp.lt.u32 	%p156, %r60, 4;
	mov.b32 	%r219, 0;
	@%p156 bra 	$L__BB0_141;
	mul.wide.u32 	%rd177, %r46, 4;
	add.s64 	%rd226, %rd9, %rd177;
	mov.b32 	%r217, 1;
	mov.u32 	%r218, %r43;
$L__BB0_124:
	add.s32 	%r49, %r217, -1;
	ld.global.f32 	%f22, [%rd226+-8];
	setp.ltu.f32 	%p157, %f22, 0f00000000;
	setp.ge.s32 	%p158, %r49, %r59;
	or.pred  	%p159, %p158, %p157;
	@%p159 bra 	$L__BB0_126;
	cvt.f64.f32 	%fd44, %f22;
	st.local.v2.u32 	[%rd2], {%r49, %r216};
	st.local.f64 	[%rd2+8], %fd44;
	cvta.global.u64 	%rd182, %rd207;
	{ // callseq 50, 0
	.param .b64 param0;
	st.param.b64 	[param0], %rd182;
	.param .b64 param1;
	st.param.b64 	[param1], %rd15;
	.param .b32 retval0;
	call.uni (retval0), 
	vprintf, 
	(
	param0, 
	param1
	);
	ld.param.b32 	%r180, [retval0];
	} // callseq 50
	bra.uni 	$L__BB0_128;
$L__BB0_126:
	setp.geu.f32 	%p161, %f22, 0f00000000;
	or.pred  	%p162, %p158, %p161;
	@%p162 bra 	$L__BB0_128;
	cvt.f64.f32 	%fd43, %f22;
	st.local.v2.u32 	[%rd2], {%r49, %r216};
	st.local.f64 	[%rd2+8], %fd43;
	cvta.global.u64 	%rd179, %rd220;
	{ // callseq 49, 0
	.param .b64 param0;
	st.param.b64 	[param0], %rd179;
	.param .b64 param1;
	st.param.b64 	[param1], %rd15;
	.param .b32 retval0;
	call.uni (retval0), 
	vprintf, 
	(
	param0, 
	param1
	);
	ld.param.b32 	%r178, [retval0];
	} // callseq 49
$L__BB0_128:
	add.s32 	%r50, %r217, 2;
	ld.global.f32 	%f23, [%rd226+-4];
	setp.ge.f32 	%p163, %f23, 0f00000000;
	setp.lt.s32 	%p164, %r217, %r59;
	and.pred  	%p165, %p164, %p163;
	@%p165 bra 	$L__BB0_131;
	setp.ge.s32 	%p166, %r217, %r59;
	setp.geu.f32 	%p167, %f23, 0f00000000;
	or.pred  	%p168, %p166, %p167;
	@%p168 bra 	$L__BB0_132;
	cvt.f64.f32 	%fd45, %f23;
	st.local.v2.u32 	[%rd2], {%r217, %r216};
	st.local.f64 	[%rd2+8], %fd45;
	cvta.global.u64 	%rd185, %rd220;
	{ // callseq 51, 0
	.param .b64 param0;
	st.param.b64 	[param0], %rd185;
	.param .b64 param1;
	st.param.b64 	[param1], %rd15;
	.param .b32 retval0;
	call.uni (retval0), 
	vprintf, 
	(
	param0, 
	param1
	);
	ld.param.b32 	%r182, [retval0];
	} // callseq 51
	bra.uni 	$L__BB0_132;
$L__BB0_131:
	cvt.f64.f32 	%fd46, %f23;
	st.local.v2.u32 	[%rd2], {%r217, %r216};
	st.local.f64 	[%rd2+8], %fd46;
	cvta.global.u64 	%rd188, %rd207;
	{ // callseq 52, 0
	.param .b64 param0;
	st.param.b64 	[param0], %rd188;
	.param .b64 param1;
	st.param.b64 	[param1], %rd15;
	.param .b32 retval0;
	call.uni (retval0), 
	vprintf, 
	(
	param0, 
	param1
	);
	ld.param.b32 	%r184, [retval0];
	} // callseq 52
$L__BB0_132:
	add.s32 	%r51, %r217, 1;
	ld.global.f32 	%f24, [%rd226];
	setp.ge.f32 	%p169, %f24, 0f00000000;
	setp.lt.s32 	%p170, %r51, %r59;
	and.pred  	%p171, %p170, %p169;
	@%p171 bra 	$L__BB0_135;
	setp.ge.s32 	%p172, %r51, %r59;
	setp.geu.f32 	%p173, %f24, 0f00000000;
	or.pred  	%p174, %p172, %p173;
	@%p174 bra 	$L__BB0_136;
	cvt.f64.f32 	%fd47, %f24;
	st.local.v2.u32 	[%rd2], {%r51, %r216};
	st.local.f64 	[%rd2+8], %fd47;
	cvta.global.u64 	%rd191, %rd220;
	{ // callseq 53, 0
	.param .b64 param0;
	st.param.b64 	[param0], %rd191;
	.param .b64 param1;
	st.param.b64 	[param1], %rd15;
	.param .b32 retval0;
	call.uni (retval0), 
	vprintf, 
	(
	param0, 
	param1
	);
	ld.param.b32 	%r186, [retval0];
	} // callseq 53
	bra.uni 	$L__BB0_136;
$L__BB0_135:
	cvt.f64.f32 	%fd48, %f24;
	st.local.v2.u32 	[%rd2], {%r51, %r216};
	st.local.f64 	[%rd2+8], %fd48;
	cvta.global.u64 	%rd194, %rd207;
	{ // callseq 54, 0
	.param .b64 param0;
	st.param.b64 	[param0], %rd194;
	.param .b64 param1;
	st.param.b64 	[param1], %rd15;
	.param .b32 retval0;
	call.uni (retval0), 
	vprintf, 
	(
	param0, 
	param1
	);
	ld.param.b32 	%r188, [retval0];
	} // callseq 54
$L__BB0_136:
	ld.global.f32 	%f25, [%rd226+4];
	setp.ge.f32 	%p175, %f25, 0f00000000;
	setp.lt.s32 	%p176, %r50, %r59;
	and.pred  	%p177, %p176, %p175;
	@%p177 bra 	$L__BB0_139;
	setp.ge.s32 	%p178, %r50, %r59;
	setp.geu.f32 	%p179, %f25, 0f00000000;
	or.pred  	%p180, %p178, %p179;
	@%p180 bra 	$L__BB0_140;
	cvt.f64.f32 	%fd49, %f25;
	st.local.v2.u32 	[%rd2], {%r50, %r216};
	st.local.f64 	[%rd2+8], %fd49;
	cvta.global.u64 	%rd197, %rd220;
	{ // callseq 55, 0
	.param .b64 param0;
	st.param.b64 	[param0], %rd197;
	.param .b64 param1;
	st.param.b64 	[param1], %rd15;
	.param .b32 retval0;
	call.uni (retval0), 
	vprintf, 
	(
	param0, 
	param1
	);
	ld.param.b32 	%r190, [retval0];
	} // callseq 55
	bra.uni 	$L__BB0_140;
$L__BB0_139:
	cvt.f64.f32 	%fd50, %f25;
	st.local.v2.u32 	[%rd2], {%r50, %r216};
	st.local.f64 	[%rd2+8], %fd50;
	cvta.global.u64 	%rd200, %rd207;
	{ // callseq 56, 0
	.param .b64 param0;
	st.param.b64 	[param0], %rd200;
	.param .b64 param1;
	st.param.b64 	[param1], %rd15;
	.param .b32 retval0;
	call.uni (retval0), 
	vprintf, 
	(
	param0, 
	param1
	);
	ld.param.b32 	%r192, [retval0];
	} // callseq 56
$L__BB0_140:
	add.s32 	%r218, %r218, 4;
	add.s32 	%r217, %r217, 4;
	add.s64 	%rd226, %rd226, 16;
	setp.ne.s32 	%p181, %r218, 0;
	mov.u32 	%r219, %r42;
	@%p181 bra 	$L__BB0_124;
$L__BB0_141:
	setp.eq.s32 	%p182, %r41, 0;
	@%p182 bra 	$L__BB0_156;
	add.s32 	%r194, %r219, %r46;
	mul.wide.u32 	%rd202, %r194, 4;
	add.s64 	%rd203, %rd1, %rd202;
	ld.global.f32 	%f26, [%rd203];
	setp.ge.f32 	%p183, %f26, 0f00000000;
	setp.lt.s32 	%p184, %r219, %r59;
	and.pred  	%p185, %p184, %p183;
	@%p185 bra 	$L__BB0_145;
	setp.ge.s32 	%p186, %r219, %r59;
	setp.geu.f32 	%p187, %f26, 0f00000000;
	or.pred  	%p188, %p186, %p187;
	@%p188 bra 	$L__BB0_146;
	cvt.f64.f32 	%fd51, %f26;
	st.local.v2.u32 	[%rd2], {%r219, %r216};
	st.local.f64 	[%rd2+8], %fd51;
	cvta.global.u64 	%rd205, %rd220;
	{ // callseq 57, 0
	.param .b64 param0;
	st.param.b64 	[param0], %rd205;
	.param .b64 param1;
	st.param.b64 	[param1], %rd15;
	.param .b32 retval0;
	call.uni (retval0), 
	vprintf, 
	(
	param0, 
	param1
	);
	ld.param.b32 	%r195, [retval0];
	} // callseq 57
	bra.uni 	$L__BB0_146;
$L__BB0_145:
	cvt.f64.f32 	%fd52, %f26;
	st.local.v2.u32 	[%rd2], {%r219, %r216};
	st.local.f64 	[%rd2+8], %fd52;
	cvta.global.u64 	%rd208, %rd207;
	{ // callseq 58, 0
	.param .b64 param0;
	st.param.b64 	[param0], %rd208;
	.param .b64 param1;
	st.param.b64 	[param1], %rd15;
	.param .b32 retval0;
	call.uni (retval0), 
	vprintf, 
	(
	param0, 
	param1
	);
	ld.param.b32 	%r197, [retval0];
	} // callseq 58
$L__BB0_146:
	setp.eq.s32 	%p189, %r41, 1;
	add.s32 	%r55, %r219, 1;
	@%p189 bra 	$L__BB0_156;
	cvt.u64.u32 	%rd210, %r46;
	cvt.u64.u32 	%rd211, %r219;
	add.s64 	%rd212, %rd211, %rd210;
	shl.b64 	%rd213, %rd212, 2;
	add.s64 	%rd13, %rd1, %rd213;
	ld.global.f32 	%f27, [%rd13+4];
	setp.ge.f32 	%p190, %f27, 0f00000000;
	setp.lt.s32 	%p191, %r55, %r59;
	and.pred  	%p192, %p191, %p190;
	@%p192 bra 	$L__BB0_150;
	setp.ge.s32 	%p193, %r55, %r59;
	setp.geu.f32 	%p194, %f27, 0f00000000;
	or.pred  	%p195, %p193, %p194;
	@%p195 bra 	$L__BB0_151;
	cvt.f64.f32 	%fd53, %f27;
	st.local.v2.u32 	[%rd2], {%r55, %r216};
	st.local.f64 	[%rd2+8], %fd53;
	cvta.global.u64 	%rd215, %rd220;
	{ // callseq 59, 0
	.param .b64 param0;
	st.param.b64 	[param0], %rd215;
	.param .b64 param1;
	st.param.b64 	[param1], %rd15;
	.param .b32 retval0;
	call.uni (retval0), 
	vprintf, 
	(
	param0, 
	param1
	);
	ld.param.b32 	%r199, [retval0];
	} // callseq 59
	bra.uni 	$L__BB0_151;
$L__BB0_150:
	cvt.f64.f32 	%fd54, %f27;
	st.local.v2.u32 	[%rd2], {%r55, %r216};
	st.local.f64 	[%rd2+8], %fd54;
	cvta.global.u64 	%rd218, %rd207;
	{ // callseq 60, 0
	.param .b64 param0;
	st.param.b64 	[param0], %rd218;
	.param .b64 param1;
	st.param.b64 	[param1], %rd15;
	.param .b32 retval0;
	call.uni (retval0), 
	vprintf, 
	(
	param0, 
	param1
	);
	ld.param.b32 	%r201, [retval0];
	} // callseq 60
$L__BB0_151:
	setp.eq.s32 	%p196, %r41, 2;
	add.s32 	%r56, %r219, 2;
	@%p196 bra 	$L__BB0_156;
	ld.global.f32 	%f28, [%rd13+8];
	setp.ge.f32 	%p197, %f28, 0f00000000;
	setp.lt.s32 	%p198, %r56, %r59;
	and.pred  	%p199, %p198, %p197;
	@%p199 bra 	$L__BB0_155;
	setp.ge.s32 	%p200, %r56, %r59;
	setp.geu.f32 	%p201, %f28, 0f00000000;
	or.pred  	%p202, %p200, %p201;
	@%p202 bra 	$L__BB0_156;
	cvt.f64.f32 	%fd55, %f28;
	st.local.v2.u32 	[%rd2], {%r56, %r216};
	st.local.f64 	[%rd2+8], %fd55;
	cvta.global.u64 	%rd221, %rd220;
	{ // callseq 61, 0
	.param .b64 param0;
	st.param.b64 	[param0], %rd221;
	.param .b64 param1;
	st.param.b64 	[param1], %rd15;
	.param .b32 retval0;
	call.uni (retval0), 
	vprintf, 
	(
	param0, 
	param1
	);
	ld.param.b32 	%r203, [retval0];
	} // callseq 61
	bra.uni 	$L__BB0_156;
$L__BB0_155:
	cvt.f64.f32 	%fd56, %f28;
	st.local.v2.u32 	[%rd2], {%r56, %r216};
	st.local.f64 	[%rd2+8], %fd56;
	cvta.global.u64 	%rd224, %rd207;
	{ // callseq 62, 0
	.param .b64 param0;
	st.param.b64 	[param0], %rd224;
	.param .b64 param1;
	st.param.b64 	[param1], %rd15;
	.param .b32 retval0;
	call.uni (retval0), 
	vprintf, 
	(
	param0, 
	param1
	);
	ld.param.b32 	%r205, [retval0];
	} // callseq 62
$L__BB0_156:
	add.s32 	%r216, %r216, 1;
	setp.ne.s32 	%p203, %r216, %r60;
	@%p203 bra 	$L__BB0_121;
$L__BB0_157:
	ret;

}
	// .globl	_Z11rGPUtestingPfiib
.visible .entry _Z11rGPUtestingPfiib(
	.param .u64 .ptr .align 1 _Z11rGPUtestingPfiib_param_0,
	.param .u32 _Z11rGPUtestingPfiib_param_1,
	.param .u32 _Z11rGPUtestingPfiib_param_2,
	.param .u8 _Z11rGPUtestingPfiib_param_3
)
{
	.local .align 16 .b8 	__local_depot1[16];
	.reg .b64 	%SP;
	.reg .b64 	%SPL;
	.reg .pred 	%p<50>;
	.reg .b16 	%rs<2>;
	.reg .b32 	%r<124>;
	.reg .b32 	%f<15>;
	.reg .b64 	%rd<119>;
	.reg .b64 	%fd<29>;

	mov.u64 	%SPL, __local_depot1;
	cvta.local.u64 	%SP, %SPL;
	ld.param.u64 	%rd10, [_Z11rGPUtestingPfiib_param_0];
	ld.param.u32 	%r31, [_Z11rGPUtestingPfiib_param_1];
	ld.param.u32 	%r32, [_Z11rGPUtestingPfiib_param_2];
	ld.param.s8 	%rs1, [_Z11rGPUtestingPfiib_param_3];
	cvta.to.global.u64 	%rd1, %rd10;
	add.u64 	%rd11, %SP, 0;
	add.u64 	%rd2, %SPL, 0;
	mov.b32 	%r33, 8;
	st.local.u32 	[%rd2], %r33;
	mov.u64 	%rd12, $str$10;
	cvta.global.u64 	%rd13, %rd12;
	{ // callseq 63, 0
	.param .b64 param0;
	st.param.b64 	[param0], %rd13;
	.param .b64 param1;
	st.param.b64 	[param1], %rd11;
	.param .b32 retval0;
	call.uni (retval0), 
	vprintf, 
	(
	param0, 
	param1
	);
	ld.param.b32 	%r34, [retval0];
	} // callseq 63
	setp.eq.s16 	%p1, %rs1, 0;
	@%p1 bra 	$L__BB1_45;
	setp.lt.s32 	%p2, %r31, 1;
	@%p2 bra 	$L__BB1_83;
	setp.lt.s32 	%p3, %r32, 1;
	@%p3 bra 	$L__BB1_39;
	and.b32  	%r1, %r32, 3;
	and.b32  	%r2, %r32, 2147483644;
	mov.b32 	%r115, 0;
	mov.u64 	%rd67, $str$4;
	mov.u64 	%rd48, $str$3;
	mov.u64 	%rd61, $str$2;
$L__BB1_4:
	setp.lt.u32 	%p8, %r32, 4;
	mul.lo.s32 	%r4, %r115, %r32;
	mov.b32 	%r117, 0;
	@%p8 bra 	$L__BB1_23;
	mov.b32 	%r116, 0;
$L__BB1_6:
	add.s32 	%r51, %r116, %r4;
	mul.wide.u32 	%rd18, %r51, 4;
	add.s64 	%rd3, %rd1, %rd18;
	ld.global.f32 	%f1, [%rd3];
	setp.ltu.f32 	%p9, %f1, 0f00000000;
	@%p9 bra 	$L__BB1_8;
	cvt.f64.f32 	%fd1, %f1;
	st.local.f64 	[%rd2], %fd1;
	cvta.global.u64 	%rd20, %rd61;
	{ // callseq 69, 0
	.param .b64 param0;
	st.param.b64 	[param0], %rd20;
	.param .b64 param1;
	st.param.b64 	[param1], %rd11;
	.param .b32 retval0;
	call.uni (retval0), 
	vprintf, 
	(
	param0, 
	param1
	);
	ld.param.b32 	%r52, [retval0];
	} // callseq 69
	bra.uni 	$L__BB1_10;
$L__BB1_8:
	setp.geu.f32 	%p10, %f1, 0f00000000;
	@%p10 bra 	$L__BB1_10;
	cvt.f64.f32 	%fd2, %f1;
	st.local.f64 	[%rd2], %fd2;
	cvta.global.u64 	%rd23, %rd48;
	{ // callseq 70, 0
	.param .b64 param0;
	st.param.b64 	[param0], %rd23;
	.param .b64 param1;
	st.param.b64 	[param1], %rd11;
	.param .b32 retval0;
	call.uni (retval0), 
	vprintf, 
	(
	param0, 
	param1
	);
	ld.param.b32 	%r54, [retval0];
	} // callseq 70
$L__BB1_10:
	ld.global.f32 	%f2, [%rd3+4];
	setp.ltu.f32 	%p11, %f2, 0f00000000;
	@%p11 bra 	$L__BB1_12;
	cvt.f64.f32 	%fd3, %f2;
	st.local.f64 	[%rd2], %fd3;
	cvta.global.u64 	%rd26, %rd61;
	{ // callseq 71, 0
	.param .b64 param0;
	st.param.b64 	[param0], %rd26;
	.param .b64 param1;
	st.param.b64 	[param1], %rd11;
	.param .b32 retval0;
	call.uni (retval0), 
	vprintf, 
	(
	param0, 
	param1
	);
	ld.param.b32 	%r56, [retval0];
	} // callseq 71
	bra.uni 	$L__BB1_14;
$L__BB1_12:
	setp.geu.f32 	%p12, %f2, 0f00000000;
	@%p12 bra 	$L__BB1_14;
	cvt.f64.f32 	%fd4, %f2;
	st.local.f64 	[%rd2], %fd4;
	cvta.global.u64 	%rd29, %rd48;
	{ // callseq 72, 0
	.param .b64 param0;
	st.param.b64 	[param0], %rd29;
	.param .b64 param1;
	st.param.b64 	[param1], %rd11;
	.param .b32 retval0;
	call.uni (retval0), 
	vprintf, 
	(
	param0, 
	param1
	);
	ld.param.b32 	%r58, [retval0];
	} // callseq 72
$L__BB1_14:
	ld.global.f32 	%f3, [%rd3+8];
	setp.ltu.f32 	%p13, %f3, 0f00000000;
	@%p13 bra 	$L__BB1_16;
	cvt.f64.f32 	%fd5, %f3;
	st.local.f64 	[%rd2], %fd5;
	cvta.global.u64 	%rd32, %rd61;
	{ // callseq 73, 0
	.param .b64 param0;
	st.param.b64 	[param0], %rd32;
	.param .b64 param1;
	st.param.b64 	[param1], %rd11;
	.param .b32 retval0;
	call.uni (retval0), 
	vprintf, 
	(
	param0, 
	param1
	);
	ld.param.b32 	%r60, [retval0];
	} // callseq 73
	bra.uni 	$L__BB1_18;
$L__BB1_16:
	setp.geu.f32 	%p14, %f3, 0f00000000;
	@%p14 bra 	$L__BB1_18;
	cvt.f64.f32 	%fd6, %f3;
	st.local.f64 	[%rd2], %fd6;
	cvta.global.u64 	%rd35, %rd48;
	{ // callseq 74, 0
	.param .b64 param0;
	st.param.b64 	[param0], %rd35;
	.param .b64 param1;
	st.param.b64 	[param1], %rd11;
	.param .b32 retval0;
	call.uni (retval0), 
	vprintf, 
	(
	param0, 
	param1
	);
	ld.param.b32 	%r62, [retval0];
	} // callseq 74
$L__BB1_18:
	ld.global.f32 	%f4, [%rd3+12];
	setp.ltu.f32 	%p15, %f4, 0f00000000;
	@%p15 bra 	$L__BB1_20;
	cvt.f64.f32 	%fd7, %f4;
	st.local.f64 	[%rd2], %fd7;
	cvta.global.u64 	%rd38, %rd61;
	{ // callseq 75, 0
	.param .b64 param0;
	st.param.b64 	[param0], %rd38;
	.param .b64 param1;
	st.param.b64 	[param1], %rd11;
	.param .b32 retval0;
	call.uni (retval0), 
	vprintf, 
	(
	param0, 
	param1
	);
	ld.param.b32 	%r64, [retval0];
	} // callseq 75
	bra.uni 	$L__BB1_22;
$L__BB1_20:
	setp.geu.f32 	%p16, %f4, 0f00000000;
	@%p16 bra 	$L__BB1_22;
	cvt.f64.f32 	%fd8, %f4;
	st.local.f64 	[%rd2], %fd8;
	cvta.global.u64 	%rd41, %rd48;
	{ // callseq 76, 0
	.param .b64 param0;
	st.param.b64 	[param0], %rd41;
	.param .b64 param1;
	st.param.b64 	[param1], %rd11;
	.param .b32 retval0;
	call.uni (retval0), 
	vprintf, 
	(
	param0, 
	param1
	);
	ld.param.b32 	%r66, [retval0];
	} // callseq 76
$L__BB1_22:
	add.s32 	%r116, %r116, 4;
	setp.eq.s32 	%p17, %r116, %r2;
	mov.u32 	%r117, %r2;
	@%p17 bra 	$L__BB1_23;
	bra.uni 	$L__BB1_6;
$L__BB1_23:
	setp.eq.s32 	%p18, %r1, 0;
	@%p18 bra 	$L__BB1_38;
	add.s32 	%r68, %r117, %r4;
	mul.wide.u32 	%rd43, %r68, 4;
	add.s64 	%rd44, %rd1, %rd43;
	ld.global.f32 	%f5, [%rd44];
	setp.ltu.f32 	%p19, %f5, 0f00000000;
	@%p19 bra 	$L__BB1_26;
	cvt.f64.f32 	%fd9, %f5;
	st.local.f64 	[%rd2], %fd9;
	cvta.global.u64 	%rd46, %rd61;
	{ // callseq 77, 0
	.param .b64 param0;
	st.param.b64 	[param0], %rd46;
	.param .b64 param1;
	st.param.b64 	[param1], %rd11;
	.param .b32 retval0;
	call.uni (retval0), 
	vprintf, 
	(
	param0, 
	param1
	);
	ld.param.b32 	%r69, [retval0];
	} // callseq 77
	bra.uni 	$L__BB1_28;
$L__BB1_26:
	setp.geu.f32 	%p20, %f5, 0f00000000;
	@%p20 bra 	$L__BB1_28;
	cvt.f64.f32 	%fd10, %f5;
	st.local.f64 	[%rd2], %fd10;
	cvta.global.u64 	%rd49, %rd48;
	{ // callseq 78, 0
	.param .b64 param0;
	st.param.b64 	[param0], %rd49;
	.param .b64 param1;
	st.param.b64 	[param1], %rd11;
	.param .b32 retval0;
	call.uni (retval0), 
	vprintf, 
	(
	param0, 
	param1
	);
	ld.param.b32 	%r71, [retval0];
	} // callseq 78
$L__BB1_28:
	setp.eq.s32 	%p21, %r1, 1;
	@%p21 bra 	$L__BB1_38;
	cvt.u64.u32 	%rd51, %r4;
	cvt.u64.u32 	%rd52, %r117;
	add.s64 	%rd53, %rd52, %rd51;
	shl.b64 	%rd54, %rd53, 2;
	add.s64 	%rd4, %rd1, %rd54;
	ld.global.f32 	%f6, [%rd4+4];
	setp.ltu.f32 	%p22, %f6, 0f00000000;
	@%p22 bra 	$L__BB1_31;
	cvt.f64.f32 	%fd11, %f6;
	st.local.f64 	[%rd2], %fd11;
	cvta.global.u64 	%rd56, %rd61;
	{ // callseq 79, 0
	.param .b64 param0;
	st.param.b64 	[param0], %rd56;
	.param .b64 param1;
	st.param.b64 	[param1], %rd11;
	.param .b32 retval0;
	call.uni (retval0), 
	vprintf, 
	(
	param0, 
	param1
	);
	ld.param.b32 	%r73, [retval0];
	} // callseq 79
	bra.uni 	$L__BB1_33;
$L__BB1_31:
	setp.geu.f32 	%p23, %f6, 0f00000000;
	@%p23 bra 	$L__BB1_33;
	cvt.f64.f32 	%fd12, %f6;
	st.local.f64 	[%rd2], %fd12;
	cvta.global.u64 	%rd59, %rd48;
	{ // callseq 80, 0
	.param .b64 param0;
	st.param.b64 	[param0], %rd59;
	.param .b64 param1;
	st.param.b64 	[param1], %rd11;
	.param .b32 retval0;
	call.uni (retval0), 
	vprintf, 
	(
	param0, 
	param1
	);
	ld.param.b32 	%r75, [retval0];
	} // callseq 80
$L__BB1_33:
	setp.eq.s32 	%p24, %r1, 2;
	@%p24 bra 	$L__BB1_38;
	ld.global.f32 	%f7, [%rd4+8];
	setp.ltu.f32 	%p25, %f7, 0f00000000;
	@%p25 bra 	$L__BB1_36;
	cvt.f64.f32 	%fd13, %f7;
	st.local.f64 	[%rd2], %fd13;
	cvta.global.u64 	%rd62, %rd61;
	{ // callseq 81, 0
	.param .b64 param0;
	st.param.b64 	[param0], %rd62;
	.param .b64 param1;
	st.param.b64 	[param1], %rd11;
	.param .b32 retval0;
	call.uni (retval0), 
	vprintf, 
	(
	param0, 
	param1
	);
	ld.param.b32 	%r77, [retval0];
	} // callseq 81
	bra.uni 	$L__BB1_38;
$L__BB1_36:
	setp.geu.f32 	%p26, %f7, 0f00000000;
	@%p26 bra 	$L__BB1_38;
	cvt.f64.f32 	%fd14, %f7;
	st.local.f64 	[%rd2], %fd14;
	cvta.global.u64 	%rd65, %rd48;
	{ // callseq 82, 0
	.param .b64 param0;
	st.param.b64 	[param0], %rd65;
	.param .b64 param1;
	st.param.b64 	[param1], %rd11;
	.param .b32 retval0;
	call.uni (retval0), 
	vprintf, 
	(
	param0, 
	param1
	);
	ld.param.b32 	%r79, [retval0];
	} // callseq 82
$L__BB1_38:
	cvta.global.u64 	%rd68, %rd67;
	{ // callseq 83, 0
	.param .b64 param0;
	st.param.b64 	[param0], %rd68;
	.param .b64 param1;
	st.param.b64 	[param1], 0;
	.param .b32 retval0;
	call.uni (retval0), 
	vprintf, 
	(
	param0, 
	param1
	);
	ld.param.b32 	%r81, [retval0];
	} // callseq 83
	add.s32 	%r115, %r115, 1;
	setp.eq.s32 	%p27, %r115, %r31;
	@%p27 bra 	$L__BB1_83;
	bra.uni 	$L__BB1_4;
$L__BB1_39:
	and.b32  	%r9, %r31, 3;
	setp.lt.u32 	%p4, %r31, 4;
	@%p4 bra 	$L__BB1_42;
	and.b32  	%r10, %r31, 2147483644;
	mov.b32 	%r122, 0;
	mov.u64 	%rd14, $str$4;
$L__BB1_41:
	cvta.global.u64 	%rd15, %rd14;
	{ // callseq 64, 0
	.param .b64 param0;
	st.param.b64 	[param0], %rd15;
	.param .b64 param1;
	st.param.b64 	[param1], 0;
	.param .b32 retval0;
	call.uni (retval0), 
	vprintf, 
	(
	param0, 
	param1
	);
	ld.param.b32 	%r37, [retval0];
	} // callseq 64
	{ // callseq 65, 0
	.param .b64 param0;
	st.param.b64 	[param0], %rd15;
	.param .b64 param1;
	st.param.b64 	[param1], 0;
	.param .b32 retval0;
	call.uni (retval0), 
	vprintf, 
	(
	param0, 
	param1
	);
	ld.param.b32 	%r39, [retval0];
	} // callseq 65
	{ // callseq 66, 0
	.param .b64 param0;
	st.param.b64 	[param0], %rd15;
	.param .b64 param1;
	st.param.b64 	[param1], 0;
	.param .b32 retval0;
	call.uni (retval0), 
	vprintf, 
	(
	param0, 
	param1
	);
	ld.param.b32 	%r41, [retval0];
	} // callseq 66
	{ // callseq 67, 0
	.param .b64 param0;
	st.param.b64 	[param0], %rd15;
	.param .b64 param1;
	st.param.b64 	[param1], 0;
	.param .b32 retval0;
	call.uni (retval0), 
	vprintf, 
	(
	param0, 
	param1
	);
	ld.param.b32 	%r43, [retval0];
	} // callseq 67
	add.s32 	%r122, %r122, 4;
	setp.ne.s32 	%p5, %r122, %r10;
	@%p5 bra 	$L__BB1_41;
$L__BB1_42:
	setp.eq.s32 	%p6, %r9, 0;
	@%p6 bra 	$L__BB1_83;
	mov.b32 	%r123, 0;
	mov.u64 	%rd16, $str$4;
$L__BB1_44:
	.pragma "nounroll";
	cvta.global.u64 	%rd17, %rd16;
	{ // callseq 68, 0
	.param .b64 param0;
	st.param.b64 	[param0], %rd17;
	.param .b64 param1;
	st.param.b64 	[param1], 0;
	.param .b32 retval0;
	call.uni (retval0), 
	vprintf, 
	(
	param0, 
	param1
	);
	ld.param.b32 	%r46, [retval0];
	} // callseq 68
	add.s32 	%r123, %r123, 1;
	setp.ne.s32 	%p7, %r123, %r9;
	@%p7 bra 	$L__BB1_44;
	bra.uni 	$L__BB1_83;
$L__BB1_45:
	setp.lt.s32 	%p28, %r31, 1;
	@%p28 bra 	$L__BB1_83;
	setp.lt.s32 	%p29, %r32, 1;
	@%p29 bra 	$L__BB1_83;
	and.b32  	%r11, %r32, 3;
	and.b32  	%r12, %r32, 2147483644;
	neg.s32 	%r13, %r12;
	add.s64 	%rd5, %rd1, 8;
	mov.b32 	%r118, 0;
	mov.u64 	%rd99, $str$12;
	mov.u64 	%rd112, $str$11;
$L__BB1_48:
	setp.lt.u32 	%p30, %r32, 4;
	mul.lo.s32 	%r15, %r118, %r32;
	mov.b32 	%r121, 0;
	@%p30 bra 	$L__BB1_67;
	mul.wide.u32 	%rd69, %r15, 4;
	add.s64 	%rd118, %rd5, %rd69;
	mov.b32 	%r119, 1;
	mov.u32 	%r120, %r13;
$L__BB1_50:
	add.s32 	%r18, %r119, -1;
	ld.global.f32 	%f8, [%rd118+-8];
	setp.ltu.f32 	%p31, %f8, 0f00000000;
	@%p31 bra 	$L__BB1_52;
	cvt.f64.f32 	%fd15, %f8;
	st.local.v2.u32 	[%rd2], {%r18, %r118};
	st.local.f64 	[%rd2+8], %fd15;
	cvta.global.u64 	%rd71, %rd112;
	{ // callseq 84, 0
	.param .b64 param0;
	st.param.b64 	[param0], %rd71;
	.param .b64 param1;
	st.param.b64 	[param1], %rd11;
	.param .b32 retval0;
	call.uni (retval0), 
	vprintf, 
	(
	param0, 
	param1
	);
	ld.param.b32 	%r86, [retval0];
	} // callseq 84
	bra.uni 	$L__BB1_54;
$L__BB1_52:
	setp.geu.f32 	%p32, %f8, 0f00000000;
	@%p32 bra 	$L__BB1_54;
	cvt.f64.f32 	%fd16, %f8;
	st.local.v2.u32 	[%rd2], {%r18, %r118};
	st.local.f64 	[%rd2+8], %fd16;
	cvta.global.u64 	%rd74, %rd99;
	{ // callseq 85, 0
	.param .b64 param0;
	st.param.b64 	[param0], %rd74;
	.param .b64 param1;
	st.param.b64 	[param1], %rd11;
	.param .b32 retval0;
	call.uni (retval0), 
	vprintf, 
	(
	param0, 
	param1
	);
	ld.param.b32 	%r88, [retval0];
	} // callseq 85
$L__BB1_54:
	add.s32 	%r19, %r119, 2;
	ld.global.f32 	%f9, [%rd118+-4];
	setp.ltu.f32 	%p33, %f9, 0f00000000;
	@%p33 bra 	$L__BB1_56;
	cvt.f64.f32 	%fd17, %f9;
	st.local.v2.u32 	[%rd2], {%r119, %r118};
	st.local.f64 	[%rd2+8], %fd17;
	cvta.global.u64 	%rd77, %rd112;
	{ // callseq 86, 0
	.param .b64 param0;
	st.param.b64 	[param0], %rd77;
	.param .b64 param1;
	st.param.b64 	[param1], %rd11;
	.param .b32 retval0;
	call.uni (retval0), 
	vprintf, 
	(
	param0, 
	param1
	);
	ld.param.b32 	%r90, [retval0];
	} // callseq 86
	bra.uni 	$L__BB1_58;
$L__BB1_56:
	setp.geu.f32 	%p34, %f9, 0f00000000;
	@%p34 bra 	$L__BB1_58;
	cvt.f64.f32 	%fd18, %f9;
	st.local.v2.u32 	[%rd2], {%r119, %r118};
	st.local.f64 	[%rd2+8], %fd18;
	cvta.global.u64 	%rd80, %rd99;
	{ // callseq 87, 0
	.param .b64 param0;
	st.param.b64 	[param0], %rd80;
	.param .b64 param1;
	st.param.b64 	[param1], %rd11;
	.param .b32 retval0;
	call.uni (retval0), 
	vprintf, 
	(
	param0, 
	param1
	);
	ld.param.b32 	%r92, [retval0];
	} // callseq 87
$L__BB1_58:
	add.s32 	%r20, %r119, 1;
	ld.global.f32 	%f10, [%rd118];
	setp.ltu.f32 	%p35, %f10, 0f00000000;
	@%p35 bra 	$L__BB1_60;
	cvt.f64.f32 	%fd19, %f10;
	st.local.v2.u32 	[%rd2], {%r20, %r118};
	st.local.f64 	[%rd2+8], %fd19;
	cvta.global.u64 	%rd83, %rd112;
	{ // callseq 88, 0
	.param .b64 param0;
	st.param.b64 	[param0], %rd83;
	.param .b64 param1;
	st.param.b64 	[param1], %rd11;
	.param .b32 retval0;
	call.uni (retval0), 
	vprintf, 
	(
	param0, 
	param1
	);
	ld.param.b32 	%r94, [retval0];
	} // callseq 88
	bra.uni 	$L__BB1_62;
$L__BB1_60:
	setp.geu.f32 	%p36, %f10, 0f00000000;
	@%p36 bra 	$L__BB1_62;
	cvt.f64.f32 	%fd20, %f10;
	st.local.v2.u32 	[%rd2], {%r20, %r118};
	st.local.f64 	[%rd2+8], %fd20;
	cvta.global.u64 	%rd86, %rd99;
	{ // callseq 89, 0
	.param .b64 param0;
	st.param.b64 	[param0], %rd86;
	.param .b64 param1;
	st.param.b64 	[param1], %rd11;
	.param .b32 retval0;
	call.uni (retval0), 
	vprintf, 
	(
	param0, 
	param1
	);
	ld.param.b32 	%r96, [retval0];
	} // callseq 89
$L__BB1_62:
	ld.global.f32 	%f11, [%rd118+4];
	setp.ltu.f32 	%p37, %f11, 0f00000000;
	@%p37 bra 	$L__BB1_64;
	cvt.f64.f32 	%fd21, %f11;
	st.local.v2.u32 	[%rd2], {%r19, %r118};
	st.local.f64 	[%rd2+8], %fd21;
	cvta.global.u64 	%rd89, %rd112;
	{ // callseq 90, 0
	.param .b64 param0;
	st.param.b64 	[param0], %rd89;
	.param .b64 param1;
	st.param.b64 	[param1], %rd11;
	.param .b32 retval0;
	call.uni (retval0), 
	vprintf, 
	(
	param0, 
	param1
	);
	ld.param.b32 	%r98, [retval0];
	} // callseq 90
	bra.uni 	$L__BB1_66;
$L__BB1_64:
	setp.geu.f32 	%p38, %f11, 0f00000000;
	@%p38 bra 	$L__BB1_66;
	cvt.f64.f32 	%fd22, %f11;
	st.local.v2.u32 	[%rd2], {%r19, %r118};
	st.local.f64 	[%rd2+8], %fd22;
	cvta.global.u64 	%rd92, %rd99;
	{ // callseq 91, 0
	.param .b64 param0;
	st.param.b64 	[param0], %rd92;
	.param .b64 param1;
	st.param.b64 	[param1], %rd11;
	.param .b32 retval0;
	call.uni (retval0), 
	vprintf, 
	(
	param0, 
	param1
	);
	ld.param.b32 	%r100, [retval0];
	} // callseq 91
$L__BB1_66:
	add.s32 	%r120, %r120, 4;
	add.s32 	%r119, %r119, 4;
	add.s64 	%rd118, %rd118, 16;
	setp.ne.s32 	%p39, %r120, 0;
	mov.u32 	%r121, %r12;
	@%p39 bra 	$L__BB1_50;
$L__BB1_67:
	setp.eq.s32 	%p40, %r11, 0;
	@%p40 bra 	$L__BB1_82;
	add.s32 	%r102, %r121, %r15;
	mul.wide.u32 	%rd94, %r102, 4;
	add.s64 	%rd95, %rd1, %rd94;
	ld.global.f32 	%f12, [%rd95];
	setp.ltu.f32 	%p41, %f12, 0f00000000;
	@%p41 bra 	$L__BB1_70;
	cvt.f64.f32 	%fd23, %f12;
	st.local.v2.u32 	[%rd2], {%r121, %r118};
	st.local.f64 	[%rd2+8], %fd23;
	cvta.global.u64 	%rd97, %rd112;
	{ // callseq 92, 0
	.param .b64 param0;
	st.param.b64 	[param0], %rd97;
	.param .b64 param1;
	st.param.b64 	[param1], %rd11;
	.param .b32 retval0;
	call.uni (retval0), 
	vprintf, 
	(
	param0, 
	param1
	);
	ld.param.b32 	%r103, [retval0];
	} // callseq 92
	bra.uni 	$L__BB1_72;
$L__BB1_70:
	setp.geu.f32 	%p42, %f12, 0f00000000;
	@%p42 bra 	$L__BB1_72;
	cvt.f64.f32 	%fd24, %f12;
	st.local.v2.u32 	[%rd2], {%r121, %r118};
	st.local.f64 	[%rd2+8], %fd24;
	cvta.global.u64 	%rd100, %rd99;
	{ // callseq 93, 0
	.param .b64 param0;
	st.param.b64 	[param0], %rd100;
	.param .b64 param1;
	st.param.b64 	[param1], %rd11;
	.param .b32 retval0;
	call.uni (retval0), 
	vprintf, 
	(
	param0, 
	param1
	);
	ld.param.b32 	%r105, [retval0];
	} // callseq 93
$L__BB1_72:
	setp.eq.s32 	%p43, %r11, 1;
	add.s32 	%r24, %r121, 1;
	@%p43 bra 	$L__BB1_82;
	cvt.u64.u32 	%rd102, %r15;
	cvt.u64.u32 	%rd103, %r121;
	add.s64 	%rd104, %rd103, %rd102;
	shl.b64 	%rd105, %rd104, 2;
	add.s64 	%rd9, %rd1, %rd105;
	ld.global.f32 	%f13, [%rd9+4];
	setp.ltu.f32 	%p44, %f13, 0f00000000;
	@%p44 bra 	$L__BB1_75;
	cvt.f64.f32 	%fd25, %f13;
	st.local.v2.u32 	[%rd2], {%r24, %r118};
	st.local.f64 	[%rd2+8], %fd25;
	cvta.global.u64 	%rd107, %rd112;
	{ // callseq 94, 0
	.param .b64 param0;
	st.param.b64 	[param0], %rd107;
	.param .b64 param1;
	st.param.b64 	[param1], %rd11;
	.param .b32 retval0;
	call.uni (retval0), 
	vprintf, 
	(
	param0, 
	param1
	);
	ld.param.b32 	%r107, [retval0];
	} // callseq 94
	bra.uni 	$L__BB1_77;
$L__BB1_75:
	setp.geu.f32 	%p45, %f13, 0f00000000;
	@%p45 bra 	$L__BB1_77;
	cvt.f64.f32 	%fd26, %f13;
	st.local.v2.u32 	[%rd2], {%r24, %r118};
	st.local.f64 	[%rd2+8], %fd26;
	cvta.global.u64 	%rd110, %rd99;
	{ // callseq 95, 0
	.param .b64 param0;
	st.param.b64 	[param0], %rd110;
	.param .b64 param1;
	st.param.b64 	[param1], %rd11;
	.param .b32 retval0;
	call.uni (retval0), 
	vprintf, 
	(
	param0, 
	param1
	);
	ld.param.b32 	%r109, [retval0];
	} // callseq 95
$L__BB1_77:
	setp.eq.s32 	%p46, %r11, 2;
	add.s32 	%r25, %r121, 2;
	@%p46 bra 	$L__BB1_82;
	ld.global.f32 	%f14, [%rd9+8];
	setp.ltu.f32 	%p47, %f14, 0f00000000;
	@%p47 bra 	$L__BB1_80;
	cvt.f64.f32 	%fd27, %f14;
	st.local.v2.u32 	[%rd2], {%r25, %r118};
	st.local.f64 	[%rd2+8], %fd27;
	cvta.global.u64 	%rd113, %rd112;
	{ // callseq 96, 0
	.param .b64 param0;
	st.param.b64 	[param0], %rd113;
	.param .b64 param1;
	st.param.b64 	[param1], %rd11;
	.param .b32 retval0;
	call.uni (retval0), 
	vprintf, 
	(
	param0, 
	param1
	);
	ld.param.b32 	%r111, [retval0];
	} // callseq 96
	bra.uni 	$L__BB1_82;
$L__BB1_80:
	setp.geu.f32 	%p48, %f14, 0f00000000;
	@%p48 bra 	$L__BB1_82;
	cvt.f64.f32 	%fd28, %f14;
	st.local.v2.u32 	[%rd2], {%r25, %r118};
	st.local.f64 	[%rd2+8], %fd28;
	cvta.global.u64 	%rd116, %rd99;
	{ // callseq 97, 0
	.param .b64 param0;
	st.param.b64 	[param0], %rd116;
	.param .b64 param1;
	st.param.b64 	[param1], %rd11;
	.param .b32 retval0;
	call.uni (retval0), 
	vprintf, 
	(
	param0, 
	param1
	);
	ld.param.b32 	%r113, [retval0];
	} // callseq 97
$L__BB1_82:
	add.s32 	%r118, %r118, 1;
	setp.eq.s32 	%p49, %r118, %r31;
	@%p49 bra 	$L__BB1_83;
	bra.uni 	$L__BB1_48;
$L__BB1_83:
	ret;

}
	// .globl	_Z10myppkernelPKfPfiii
.visible .entry _Z10myppkernelPKfPfiii(
	.param .u64 .ptr .align 1 _Z10myppkernelPKfPfiii_param_0,
	.param .u64 .ptr .align 1 _Z10myppkernelPKfPfiii_param_1,
	.param .u32 _Z10myppkernelPKfPfiii_param_2,
	.param .u32 _Z10myppkernelPKfPfiii_param_3,
	.param .u32 _Z10myppkernelPKfPfiii_param_4
)
{
	.reg .pred 	%p<24>;
	.reg .b32 	%r<132>;
	.reg .b32 	%f<61>;
	.reg .b64 	%rd<91>;

	ld.param.u64 	%rd11, [_Z10myppkernelPKfPfiii_param_1];
	ld.param.u32 	%r59, [_Z10myppkernelPKfPfiii_param_3];
	ld.param.u32 	%r60, [_Z10myppkernelPKfPfiii_param_4];
	cvta.to.global.u64 	%rd1, %rd11;
	mov.u32 	%r1, %tid.x;
	setp.lt.s32 	%p1, %r60, 1;
	@%p1 bra 	$L__BB2_43;
	mov.u32 	%r2, %ctaid.y;
	mul.lo.s32 	%r3, %r59, %r2;
	mul.lo.s32 	%r4, %r60, %r2;
	mad.lo.s32 	%r5, %r60, %r60, %r2;
	add.s32 	%r6, %r60, -1;
	setp.lt.u32 	%p2, %r60, 449;
	mov.b32 	%r130, 0;
	@%p2 bra 	$L__BB2_21;
	shr.u32 	%r63, %r6, 6;
	add.s32 	%r64, %r63, 1;
	and.b32  	%r65, %r64, 134217720;
	neg.s32 	%r127, %r65;
	add.s32 	%r66, %r1, %r60;
	mad.lo.s32 	%r126, %r60, %r66, %r2;
	add.s32 	%r125, %r1, %r4;
	add.s32 	%r123, %r1, %r3;
	cvt.u64.u32 	%rd12, %r1;
	cvt.u64.u32 	%rd13, %r4;
	add.s64 	%rd14, %rd12, %rd13;
	shl.b64 	%rd15, %rd14, 2;
	add.s64 	%rd16, %rd15, %rd1;
	add.s64 	%rd90, %rd16, 1024;
	add.s32 	%r67, %r66, 64;
	mad.lo.s32 	%r122, %r60, %r67, %r2;
	add.s32 	%r68, %r66, 128;
	mad.lo.s32 	%r121, %r60, %r68, %r2;
	add.s32 	%r69, %r66, 192;
	mad.lo.s32 	%r120, %r60, %r69, %r2;
	add.s32 	%r70, %r66, 256;
	mad.lo.s32 	%r119, %r60, %r70, %r2;
	add.s32 	%r71, %r66, 320;
	mad.lo.s32 	%r118, %r60, %r71, %r2;
	add.s32 	%r72, %r66, 384;
	mad.lo.s32 	%r117, %r60, %r72, %r2;
	add.s32 	%r73, %r66, 448;
	mad.lo.s32 	%r116, %r60, %r73, %r2;
	mov.b32 	%r128, 256;
	mov.u32 	%r124, %r1;
$L__BB2_3:
	.pragma "nounroll";
	ld.param.u64 	%rd88, [_Z10myppkernelPKfPfiii_param_0];
	mul.wide.s32 	%rd17, %r123, 4;
	cvta.to.global.u64 	%rd18, %rd88;
	add.s64 	%rd19, %rd18, %rd17;
	add.s64 	%rd4, %rd19, 1024;
	max.s32 	%r74, %r2, %r124;
	setp.ge.s32 	%p3, %r74, %r59;
	mov.f32 	%f46, 0f00000000;
	@%p3 bra 	$L__BB2_5;
	ld.global.f32 	%f46, [%rd4+-1024];
$L__BB2_5:
	mul.wide.u32 	%rd20, %r125, 4;
	add.s64 	%rd21, %rd1, %rd20;
	st.global.f32 	[%rd21], %f46;
	mul.wide.u32 	%rd22, %r126, 4;
	add.s64 	%rd23, %rd1, %rd22;
	st.global.f32 	[%rd23], %f46;
	add.s32 	%r75, %r124, 64;
	max.s32 	%r76, %r2, %r75;
	setp.ge.s32 	%p4, %r76, %r59;
	mov.f32 	%f47, 0f00000000;
	@%p4 bra 	$L__BB2_7;
	ld.global.f32 	%f47, [%rd4+-768];
$L__BB2_7:
	st.global.f32 	[%rd90+-768], %f47;
	mul.wide.u32 	%rd24, %r122, 4;
	add.s64 	%rd25, %rd1, %rd24;
	st.global.f32 	[%rd25], %f47;
	add.s32 	%r77, %r124, 128;
	max.s32 	%r78, %r2, %r77;
	setp.ge.s32 	%p5, %r78, %r59;
	mov.f32 	%f48, 0f00000000;
	@%p5 bra 	$L__BB2_9;
	ld.global.f32 	%f48, [%rd4+-512];
$L__BB2_9:
	st.global.f32 	[%rd90+-512], %f48;
	mul.wide.u32 	%rd26, %r121, 4;
	add.s64 	%rd27, %rd1, %rd26;
	st.global.f32 	[%rd27], %f48;
	add.s32 	%r79, %r124, 192;
	max.s32 	%r80, %r2, %r79;
	setp.ge.s32 	%p6, %r80, %r59;
	mov.f32 	%f49, 0f00000000;
	@%p6 bra 	$L__BB2_11;
	ld.global.f32 	%f49, [%rd4+-256];
$L__BB2_11:
	st.global.f32 	[%rd90+-256], %f49;
	mul.wide.u32 	%rd28, %r120, 4;
	add.s64 	%rd29, %rd1, %rd28;
	st.global.f32 	[%rd29], %f49;
	add.s32 	%r81, %r124, 256;
	max.s32 	%r82, %r2, %r81;
	setp.ge.s32 	%p7, %r82, %r59;
	mov.f32 	%f50, 0f00000000;
	@%p7 bra 	$L__BB2_13;
	ld.global.f32 	%f50, [%rd4];
$L__BB2_13:
	st.global.f32 	[%rd90], %f50;
	mul.wide.u32 	%rd30, %r119, 4;
	add.s64 	%rd31, %rd1, %rd30;
	st.global.f32 	[%rd31], %f50;
	add.s32 	%r83, %r124, 320;
	max.s32 	%r84, %r2, %r83;
	setp.ge.s32 	%p8, %r84, %r59;
	mov.f32 	%f51, 0f00000000;
	@%p8 bra 	$L__BB2_15;
	ld.global.f32 	%f51, [%rd4+256];
$L__BB2_15:
	st.global.f32 	[%rd90+256], %f51;
	mul.wide.u32 	%rd32, %r118, 4;
	add.s64 	%rd33, %rd1, %rd32;
	st.global.f32 	[%rd33], %f51;
	add.s32 	%r85, %r124, 384;
	max.s32 	%r86, %r2, %r85;
	setp.ge.s32 	%p9, %r86, %r59;
	mov.f32 	%f52, 0f00000000;
	@%p9 bra 	$L__BB2_17;
	ld.global.f32 	%f52, [%rd4+512];
$L__BB2_17:
	st.global.f32 	[%rd90+512], %f52;
	mul.wide.u32 	%rd34, %r117, 4;
	add.s64 	%rd35, %rd1, %rd34;
	st.global.f32 	[%rd35], %f52;
	add.s32 	%r87, %r124, 448;
	max.s32 	%r88, %r2, %r87;
	setp.ge.s32 	%p10, %r88, %r59;
	mov.f32 	%f53, 0f00000000;
	@%p10 bra 	$L__BB2_19;
	ld.global.f32 	%f53, [%rd4+768];
$L__BB2_19:
	st.global.f32 	[%rd90+768], %f53;
	mul.wide.u32 	%rd36, %r116, 4;
	add.s64 	%rd37, %rd1, %rd36;
	st.global.f32 	[%rd37], %f53;
	add.s32 	%r128, %r128, 512;
	add.s32 	%r127, %r127, 8;
	shl.b32 	%r89, %r60, 9;
	add.s32 	%r126, %r126, %r89;
	add.s32 	%r125, %r125, 512;
	add.s32 	%r124, %r124, 512;
	add.s32 	%r123, %r123, 512;
	add.s64 	%rd90, %rd90, 2048;
	add.s32 	%r122, %r122, %r89;
	add.s32 	%r121, %r121, %r89;
	add.s32 	%r120, %r120, %r89;
	add.s32 	%r119, %r119, %r89;
	add.s32 	%r118, %r118, %r89;
	add.s32 	%r117, %r117, %r89;
	add.s32 	%r116, %r116, %r89;
	setp.ne.s32 	%p11, %r127, 0;
	@%p11 bra 	$L__BB2_3;
	add.s32 	%r130, %r128, -256;
$L__BB2_21:
	shr.u32 	%r90, %r6, 6;
	add.s32 	%r46, %r90, 1;
	and.b32  	%r47, %r46, 7;
	setp.eq.s32 	%p12, %r47, 0;
	@%p12 bra 	$L__BB2_43;
	ld.param.u64 	%rd89, [_Z10myppkernelPKfPfiii_param_0];
	cvta.to.global.u64 	%rd6, %rd89;
	setp.lt.u32 	%p13, %r47, 4;
	@%p13 bra 	$L__BB2_32;
	add.s32 	%r48, %r130, %r1;
	max.s32 	%r92, %r2, %r48;
	setp.ge.s32 	%p14, %r92, %r59;
	mov.f32 	%f54, 0f00000000;
	@%p14 bra 	$L__BB2_25;
	add.s32 	%r93, %r48, %r3;
	mul.wide.s32 	%rd38, %r93, 4;
	add.s64 	%rd39, %rd6, %rd38;
	ld.global.f32 	%f54, [%rd39];
$L__BB2_25:
	add.s32 	%r94, %r48, %r4;
	mul.wide.u32 	%rd40, %r94, 4;
	add.s64 	%rd41, %rd1, %rd40;
	st.global.f32 	[%rd41], %f54;
	mad.lo.s32 	%r95, %r48, %r60, %r5;
	mul.wide.u32 	%rd42, %r95, 4;
	add.s64 	%rd43, %rd1, %rd42;
	st.global.f32 	[%rd43], %f54;
	add.s32 	%r49, %r48, 64;
	max.s32 	%r96, %r2, %r49;
	setp.ge.s32 	%p15, %r96, %r59;
	cvt.u64.u32 	%rd7, %r1;
	cvt.s64.s32 	%rd44, %r130;
	cvt.s64.s32 	%rd45, %r3;
	add.s64 	%rd46, %rd44, %rd7;
	add.s64 	%rd47, %rd46, %rd45;
	shl.b64 	%rd48, %rd47, 2;
	add.s64 	%rd8, %rd6, %rd48;
	mov.f32 	%f55, 0f00000000;
	@%p15 bra 	$L__BB2_27;
	ld.global.f32 	%f55, [%rd8+256];
$L__BB2_27:
	cvt.u64.u32 	%rd49, %r4;
	cvt.u64.u32 	%rd50, %r130;
	add.s64 	%rd51, %rd50, %rd7;
	add.s64 	%rd52, %rd51, %rd49;
	shl.b64 	%rd53, %rd52, 2;
	add.s64 	%rd9, %rd1, %rd53;
	st.global.f32 	[%rd9+256], %f55;
	mad.lo.s32 	%r97, %r49, %r60, %r5;
	mul.wide.u32 	%rd54, %r97, 4;
	add.s64 	%rd55, %rd1, %rd54;
	st.global.f32 	[%rd55], %f55;
	add.s32 	%r50, %r48, 128;
	max.s32 	%r98, %r2, %r50;
	setp.ge.s32 	%p16, %r98, %r59;
	mov.f32 	%f56, 0f00000000;
	@%p16 bra 	$L__BB2_29;
	ld.global.f32 	%f56, [%rd8+512];
$L__BB2_29:
	st.global.f32 	[%rd9+512], %f56;
	mad.lo.s32 	%r99, %r50, %r60, %r5;
	mul.wide.u32 	%rd56, %r99, 4;
	add.s64 	%rd57, %rd1, %rd56;
	st.global.f32 	[%rd57], %f56;
	add.s32 	%r51, %r48, 192;
	max.s32 	%r100, %r2, %r51;
	setp.ge.s32 	%p17, %r100, %r59;
	mov.f32 	%f57, 0f00000000;
	@%p17 bra 	$L__BB2_31;
	ld.global.f32 	%f57, [%rd8+768];
$L__BB2_31:
	st.global.f32 	[%rd9+768], %f57;
	mad.lo.s32 	%r101, %r51, %r60, %r5;
	mul.wide.u32 	%rd58, %r101, 4;
	add.s64 	%rd59, %rd1, %rd58;
	st.global.f32 	[%rd59], %f57;
	add.s32 	%r130, %r130, 256;
$L__BB2_32:
	and.b32  	%r102, %r46, 3;
	setp.eq.s32 	%p18, %r102, 0;
	@%p18 bra 	$L__BB2_43;
	setp.eq.s32 	%p19, %r102, 1;
	@%p19 bra 	$L__BB2_39;
	add.s32 	%r54, %r130, %r1;
	max.s32 	%r104, %r2, %r54;
	setp.ge.s32 	%p20, %r104, %r59;
	mov.f32 	%f58, 0f00000000;
	@%p20 bra 	$L__BB2_36;
	add.s32 	%r105, %r54, %r3;
	mul.wide.s32 	%rd60, %r105, 4;
	add.s64 	%rd61, %rd6, %rd60;
	ld.global.f32 	%f58, [%rd61];
$L__BB2_36:
	add.s32 	%r106, %r54, %r4;
	mul.wide.u32 	%rd62, %r106, 4;
	add.s64 	%rd63, %rd1, %rd62;
	st.global.f32 	[%rd63], %f58;
	mad.lo.s32 	%r107, %r54, %r60, %r5;
	mul.wide.u32 	%rd64, %r107, 4;
	add.s64 	%rd65, %rd1, %rd64;
	st.global.f32 	[%rd65], %f58;
	add.s32 	%r55, %r54, 64;
	max.s32 	%r108, %r2, %r55;
	setp.ge.s32 	%p21, %r108, %r59;
	mov.f32 	%f59, 0f00000000;
	@%p21 bra 	$L__BB2_38;
	cvt.s64.s32 	%rd66, %r3;
	cvt.u64.u32 	%rd67, %r1;
	cvt.s64.s32 	%rd68, %r130;
	add.s64 	%rd69, %rd68, %rd67;
	add.s64 	%rd70, %rd69, %rd66;
	shl.b64 	%rd71, %rd70, 2;
	add.s64 	%rd72, %rd6, %rd71;
	ld.global.f32 	%f59, [%rd72+256];
$L__BB2_38:
	cvt.u64.u32 	%rd73, %r4;
	cvt.u64.u32 	%rd74, %r1;
	cvt.u64.u32 	%rd75, %r130;
	add.s64 	%rd76, %rd75, %rd74;
	add.s64 	%rd77, %rd76, %rd73;
	shl.b64 	%rd78, %rd77, 2;
	add.s64 	%rd79, %rd1, %rd78;
	st.global.f32 	[%rd79+256], %f59;
	mad.lo.s32 	%r109, %r55, %r60, %r5;
	mul.wide.u32 	%rd80, %r109, 4;
	add.s64 	%rd81, %rd1, %rd80;
	st.global.f32 	[%rd81], %f59;
	add.s32 	%r130, %r130, 128;
$L__BB2_39:
	and.b32  	%r110, %r6, 64;
	setp.ne.s32 	%p22, %r110, 0;
	@%p22 bra 	$L__BB2_43;
	add.s32 	%r58, %r130, %r1;
	max.s32 	%r112, %r2, %r58;
	setp.ge.s32 	%p23, %r112, %r59;
	mov.f32 	%f60, 0f00000000;
	@%p23 bra 	$L__BB2_42;
	add.s32 	%r113, %r58, %r3;
	mul.wide.s32 	%rd82, %r113, 4;
	add.s64 	%rd83, %rd6, %rd82;
	ld.global.f32 	%f60, [%rd83];
$L__BB2_42:
	add.s32 	%r114, %r58, %r4;
	mul.wide.u32 	%rd84, %r114, 4;
	add.s64 	%rd85, %rd1, %rd84;
	st.global.f32 	[%rd85], %f60;
	mad.lo.s32 	%r115, %r58, %r60, %r5;
	mul.wide.u32 	%rd86, %r115, 4;
	add.s64 	%rd87, %rd1, %rd86;
	st.global.f32 	[%rd87], %f60;
$L__BB2_43:
	ret;

}
	// .globl	_Z8mykernelPfPKfiii
.visible .entry _Z8mykernelPfPKfiii(
	.param .u64 .ptr .align 1 _Z8mykernelPfPKfiii_param_0,
	.param .u64 .ptr .align 1 _Z8mykernelPfPKfiii_param_1,
	.param .u32 _Z8mykernelPfPKfiii_param_2,
	.param .u32 _Z8mykernelPfPKfiii_param_3,
	.param .u32 _Z8mykernelPfPKfiii_param_4
)
{
	.reg .pred 	%p<67>;
	.reg .b32 	%r<220>;
	.reg .b32 	%f<339>;
	.reg .b64 	%rd<156>;

	ld.param.u32 	%r31, [_Z8mykernelPfPKfiii_param_3];
	mov.u32 	%r1, %tid.x;
	mov.u32 	%r2, %tid.y;
	mov.u32 	%r3, %ctaid.x;
	mov.u32 	%r4, %ctaid.y;
	setp.lt.s32 	%p1, %r31, 1;
	mov.f32 	%f275, 0f00000000;
	mov.f32 	%f276, %f275;
	mov.f32 	%f277, %f275;
	mov.f32 	%f278, %f275;
	mov.f32 	%f279, %f275;
	mov.f32 	%f280, %f275;
	mov.f32 	%f281, %f275;
	mov.f32 	%f282, %f275;
	mov.f32 	%f283, %f275;
	mov.f32 	%f284, %f275;
	mov.f32 	%f285, %f275;
	mov.f32 	%f286, %f275;
	mov.f32 	%f287, %f275;
	mov.f32 	%f288, %f275;
	mov.f32 	%f289, %f275;
	mov.f32 	%f290, %f275;
	mov.f32 	%f291, %f275;
	mov.f32 	%f292, %f275;
	mov.f32 	%f293, %f275;
	mov.f32 	%f294, %f275;
	mov.f32 	%f295, %f275;
	mov.f32 	%f296, %f275;
	mov.f32 	%f297, %f275;
	mov.f32 	%f298, %f275;
	mov.f32 	%f299, %f275;
	mov.f32 	%f300, %f275;
	mov.f32 	%f301, %f275;
	mov.f32 	%f302, %f275;
	mov.f32 	%f303, %f275;
	mov.f32 	%f304, %f275;
	mov.f32 	%f305, %f275;
	mov.f32 	%f306, %f275;
	mov.f32 	%f307, %f275;
	mov.f32 	%f308, %f275;
	mov.f32 	%f309, %f275;
	mov.f32 	%f310, %f275;
	mov.f32 	%f311, %f275;
	mov.f32 	%f312, %f275;
	mov.f32 	%f313, %f275;
	mov.f32 	%f314, %f275;
	mov.f32 	%f315, %f275;
	mov.f32 	%f316, %f275;
	mov.f32 	%f317, %f275;
	mov.f32 	%f318, %f275;
	mov.f32 	%f319, %f275;
	mov.f32 	%f320, %f275;
	mov.f32 	%f321, %f275;
	mov.f32 	%f322, %f275;
	mov.f32 	%f323, %f275;
	mov.f32 	%f324, %f275;
	mov.f32 	%f325, %f275;
	mov.f32 	%f326, %f275;
	mov.f32 	%f327, %f275;
	mov.f32 	%f328, %f275;
	mov.f32 	%f329, %f275;
	mov.f32 	%f330, %f275;
	mov.f32 	%f331, %f275;
	mov.f32 	%f332, %f275;
	mov.f32 	%f333, %f275;
	mov.f32 	%f334, %f275;
	mov.f32 	%f335, %f275;
	mov.f32 	%f336, %f275;
	mov.f32 	%f337, %f275;
	mov.f32 	%f338, %f275;
	@%p1 bra 	$L__BB3_3;
	ld.param.u32 	%r141, [_Z8mykernelPfPKfiii_param_3];
	shl.b32 	%r33, %r3, 6;
	shl.b32 	%r34, %r4, 6;
	add.s32 	%r219, %r2, %r34;
	add.s32 	%r35, %r1, %r33;
	add.s32 	%r218, %r35, 32;
	neg.s32 	%r217, %r141;
	mov.f32 	%f275, 0f00000000;
$L__BB3_2:
	ld.param.u32 	%r216, [_Z8mykernelPfPKfiii_param_4];
	ld.param.u64 	%rd155, [_Z8mykernelPfPKfiii_param_1];
	add.s32 	%r36, %r218, -32;
	cvt.s64.s32 	%rd13, %r36;
	mul.lo.s32 	%r37, %r216, %r216;
	cvt.u64.u32 	%rd14, %r37;
	add.s64 	%rd15, %rd13, %rd14;
	cvta.to.global.u64 	%rd16, %rd155;
	shl.b64 	%rd17, %rd15, 2;
	add.s64 	%rd18, %rd16, %rd17;
	ld.global.f32 	%f195, [%rd18];
	add.s32 	%r38, %r218, -24;
	cvt.s64.s32 	%rd19, %r38;
	add.s64 	%rd20, %rd19, %rd14;
	shl.b64 	%rd21, %rd20, 2;
	add.s64 	%rd22, %rd16, %rd21;
	ld.global.f32 	%f196, [%rd22];
	add.s32 	%r39, %r218, -16;
	cvt.s64.s32 	%rd23, %r39;
	add.s64 	%rd24, %rd23, %rd14;
	shl.b64 	%rd25, %rd24, 2;
	add.s64 	%rd26, %rd16, %rd25;
	ld.global.f32 	%f197, [%rd26];
	add.s32 	%r40, %r218, -8;
	cvt.s64.s32 	%rd27, %r40;
	add.s64 	%rd28, %rd27, %rd14;
	shl.b64 	%rd29, %rd28, 2;
	add.s64 	%rd30, %rd16, %rd29;
	ld.global.f32 	%f198, [%rd30];
	add.s32 	%r41, %r218, 24;
	cvt.s64.s32 	%rd31, %r218;
	add.s64 	%rd32, %rd31, %rd14;
	shl.b64 	%rd33, %rd32, 2;
	add.s64 	%rd34, %rd16, %rd33;
	ld.global.f32 	%f199, [%rd34];
	add.s32 	%r42, %r218, 8;
	cvt.s64.s32 	%rd35, %r42;
	add.s64 	%rd36, %rd35, %rd14;
	shl.b64 	%rd37, %rd36, 2;
	add.s64 	%rd38, %rd16, %rd37;
	ld.global.f32 	%f200, [%rd38];
	add.s32 	%r43, %r218, 16;
	cvt.s64.s32 	%rd39, %r43;
	add.s64 	%rd40, %rd39, %rd14;
	shl.b64 	%rd41, %rd40, 2;
	add.s64 	%rd42, %rd16, %rd41;
	ld.global.f32 	%f201, [%rd42];
	cvt.s64.s32 	%rd43, %r41;
	add.s64 	%rd44, %rd43, %rd14;
	shl.b64 	%rd45, %rd44, 2;
	add.s64 	%rd46, %rd16, %rd45;
	ld.global.f32 	%f202, [%rd46];
	mul.wide.s32 	%rd47, %r219, 4;
	add.s64 	%rd48, %rd16, %rd47;
	ld.global.f32 	%f203, [%rd48];
	ld.global.f32 	%f204, [%rd48+32];
	ld.global.f32 	%f205, [%rd48+64];
	ld.global.f32 	%f206, [%rd48+96];
	ld.global.f32 	%f207, [%rd48+128];
	ld.global.f32 	%f208, [%rd48+160];
	ld.global.f32 	%f209, [%rd48+192];
	ld.global.f32 	%f210, [%rd48+224];
	fma.rn.f32 	%f322, %f195, %f203, %f322;
	fma.rn.f32 	%f321, %f195, %f204, %f321;
	fma.rn.f32 	%f320, %f195, %f205, %f320;
	fma.rn.f32 	%f319, %f195, %f206, %f319;
	fma.rn.f32 	%f318, %f195, %f207, %f318;
	fma.rn.f32 	%f317, %f195, %f208, %f317;
	fma.rn.f32 	%f316, %f195, %f209, %f316;
	fma.rn.f32 	%f315, %f195, %f210, %f315;
	fma.rn.f32 	%f314, %f196, %f203, %f314;
	fma.rn.f32 	%f313, %f196, %f204, %f313;
	fma.rn.f32 	%f312, %f196, %f205, %f312;
	fma.rn.f32 	%f311, %f196, %f206, %f311;
	fma.rn.f32 	%f310, %f196, %f207, %f310;
	fma.rn.f32 	%f309, %f196, %f208, %f309;
	fma.rn.f32 	%f308, %f196, %f209, %f308;
	fma.rn.f32 	%f307, %f196, %f210, %f307;
	fma.rn.f32 	%f306, %f197, %f203, %f306;
	fma.rn.f32 	%f305, %f197, %f204, %f305;
	fma.rn.f32 	%f304, %f197, %f205, %f304;
	fma.rn.f32 	%f303, %f197, %f206, %f303;
	fma.rn.f32 	%f302, %f197, %f207, %f302;
	fma.rn.f32 	%f301, %f197, %f208, %f301;
	fma.rn.f32 	%f300, %f197, %f209, %f300;
	fma.rn.f32 	%f299, %f197, %f210, %f299;
	fma.rn.f32 	%f298, %f198, %f203, %f298;
	fma.rn.f32 	%f297, %f198, %f204, %f297;
	fma.rn.f32 	%f296, %f198, %f205, %f296;
	fma.rn.f32 	%f295, %f198, %f206, %f295;
	fma.rn.f32 	%f294, %f198, %f207, %f294;
	fma.rn.f32 	%f293, %f198, %f208, %f293;
	fma.rn.f32 	%f292, %f198, %f209, %f292;
	fma.rn.f32 	%f291, %f198, %f210, %f291;
	fma.rn.f32 	%f290, %f199, %f203, %f290;
	fma.rn.f32 	%f289, %f199, %f204, %f289;
	fma.rn.f32 	%f288, %f199, %f205, %f288;
	fma.rn.f32 	%f287, %f199, %f206, %f287;
	fma.rn.f32 	%f286, %f199, %f207, %f286;
	fma.rn.f32 	%f285, %f199, %f208, %f285;
	fma.rn.f32 	%f284, %f199, %f209, %f284;
	fma.rn.f32 	%f283, %f199, %f210, %f283;
	fma.rn.f32 	%f282, %f200, %f203, %f282;
	fma.rn.f32 	%f281, %f200, %f204, %f281;
	fma.rn.f32 	%f280, %f200, %f205, %f280;
	fma.rn.f32 	%f279, %f200, %f206, %f279;
	fma.rn.f32 	%f278, %f200, %f207, %f278;
	fma.rn.f32 	%f277, %f200, %f208, %f277;
	fma.rn.f32 	%f276, %f200, %f209, %f276;
	fma.rn.f32 	%f275, %f200, %f210, %f275;
	fma.rn.f32 	%f323, %f201, %f203, %f323;
	fma.rn.f32 	%f324, %f201, %f204, %f324;
	fma.rn.f32 	%f325, %f201, %f205, %f325;
	fma.rn.f32 	%f326, %f201, %f206, %f326;
	fma.rn.f32 	%f327, %f201, %f207, %f327;
	fma.rn.f32 	%f328, %f201, %f208, %f328;
	fma.rn.f32 	%f329, %f201, %f209, %f329;
	fma.rn.f32 	%f330, %f201, %f210, %f330;
	fma.rn.f32 	%f331, %f202, %f203, %f331;
	fma.rn.f32 	%f332, %f202, %f204, %f332;
	fma.rn.f32 	%f333, %f202, %f205, %f333;
	fma.rn.f32 	%f334, %f202, %f206, %f334;
	fma.rn.f32 	%f335, %f202, %f207, %f335;
	fma.rn.f32 	%f336, %f202, %f208, %f336;
	fma.rn.f32 	%f337, %f202, %f209, %f337;
	fma.rn.f32 	%f338, %f202, %f210, %f338;
	add.s32 	%r219, %r219, %r216;
	add.s32 	%r218, %r218, %r216;
	add.s32 	%r217, %r217, 1;
	setp.ne.s32 	%p2, %r217, 0;
	@%p2 bra 	$L__BB3_2;
$L__BB3_3:
	ld.param.u32 	%r142, [_Z8mykernelPfPKfiii_param_3];
	mov.u32 	%r44, %ctaid.x;
	shl.b32 	%r45, %r44, 6;
	mov.u32 	%r46, %tid.x;
	add.s32 	%r14, %r45, %r46;
	mov.u32 	%r47, %ctaid.y;
	shl.b32 	%r48, %r47, 6;
	mov.u32 	%r49, %tid.y;
	add.s32 	%r50, %r48, %r49;
	max.s32 	%r51, %r14, %r50;
	setp.ge.s32 	%p3, %r51, %r142;
	@%p3 bra 	$L__BB3_5;
	ld.param.u32 	%r143, [_Z8mykernelPfPKfiii_param_3];
	ld.param.u64 	%rd135, [_Z8mykernelPfPKfiii_param_0];
	mad.lo.s32 	%r52, %r50, %r143, %r14;
	cvta.to.global.u64 	%rd49, %rd135;
	mul.wide.u32 	%rd50, %r52, 4;
	add.s64 	%rd51, %rd49, %rd50;
	st.global.f32 	[%rd51], %f322;
$L__BB3_5:
	ld.param.u32 	%r144, [_Z8mykernelPfPKfiii_param_3];
	add.s32 	%r16, %r50, 8;
	max.s32 	%r53, %r14, %r16;
	setp.ge.s32 	%p4, %r53, %r144;
	@%p4 bra 	$L__BB3_7;
	ld.param.u32 	%r145, [_Z8mykernelPfPKfiii_param_3];
	ld.param.u64 	%rd136, [_Z8mykernelPfPKfiii_param_0];
	mad.lo.s32 	%r54, %r16, %r145, %r14;
	cvta.to.global.u64 	%rd52, %rd136;
	mul.wide.u32 	%rd53, %r54, 4;
	add.s64 	%rd54, %rd52, %rd53;
	st.global.f32 	[%rd54], %f321;
$L__BB3_7:
	ld.param.u32 	%r146, [_Z8mykernelPfPKfiii_param_3];
	add.s32 	%r17, %r50, 16;
	max.s32 	%r55, %r14, %r17;
	setp.ge.s32 	%p5, %r55, %r146;
	@%p5 bra 	$L__BB3_9;
	ld.param.u32 	%r147, [_Z8mykernelPfPKfiii_param_3];
	ld.param.u64 	%rd137, [_Z8mykernelPfPKfiii_param_0];
	mad.lo.s32 	%r56, %r17, %r147, %r14;
	cvta.to.global.u64 	%rd55, %rd137;
	mul.wide.u32 	%rd56, %r56, 4;
	add.s64 	%rd57, %rd55, %rd56;
	st.global.f32 	[%rd57], %f320;
$L__BB3_9:
	ld.param.u32 	%r148, [_Z8mykernelPfPKfiii_param_3];
	add.s32 	%r18, %r50, 24;
	max.s32 	%r57, %r14, %r18;
	setp.ge.s32 	%p6, %r57, %r148;
	@%p6 bra 	$L__BB3_11;
	ld.param.u32 	%r149, [_Z8mykernelPfPKfiii_param_3];
	ld.param.u64 	%rd138, [_Z8mykernelPfPKfiii_param_0];
	mad.lo.s32 	%r58, %r18, %r149, %r14;
	cvta.to.global.u64 	%rd58, %rd138;
	mul.wide.u32 	%rd59, %r58, 4;
	add.s64 	%rd60, %rd58, %rd59;
	st.global.f32 	[%rd60], %f319;
$L__BB3_11:
	ld.param.u32 	%r150, [_Z8mykernelPfPKfiii_param_3];
	add.s32 	%r19, %r50, 32;
	max.s32 	%r59, %r14, %r19;
	setp.ge.s32 	%p7, %r59, %r150;
	@%p7 bra 	$L__BB3_13;
	ld.param.u32 	%r151, [_Z8mykernelPfPKfiii_param_3];
	ld.param.u64 	%rd139, [_Z8mykernelPfPKfiii_param_0];
	mad.lo.s32 	%r60, %r19, %r151, %r14;
	cvta.to.global.u64 	%rd61, %rd139;
	mul.wide.u32 	%rd62, %r60, 4;
	add.s64 	%rd63, %rd61, %rd62;
	st.global.f32 	[%rd63], %f318;
$L__BB3_13:
	ld.param.u32 	%r152, [_Z8mykernelPfPKfiii_param_3];
	add.s32 	%r20, %r50, 40;
	max.s32 	%r61, %r14, %r20;
	setp.ge.s32 	%p8, %r61, %r152;
	@%p8 bra 	$L__BB3_15;
	ld.param.u32 	%r153, [_Z8mykernelPfPKfiii_param_3];
	ld.param.u64 	%rd140, [_Z8mykernelPfPKfiii_param_0];
	mad.lo.s32 	%r62, %r20, %r153, %r14;
	cvta.to.global.u64 	%rd64, %rd140;
	mul.wide.u32 	%rd65, %r62, 4;
	add.s64 	%rd66, %rd64, %rd65;
	st.global.f32 	[%rd66], %f317;
$L__BB3_15:
	ld.param.u32 	%r154, [_Z8mykernelPfPKfiii_param_3];
	add.s32 	%r21, %r50, 48;
	max.s32 	%r63, %r14, %r21;
	setp.ge.s32 	%p9, %r63, %r154;
	@%p9 bra 	$L__BB3_17;
	ld.param.u32 	%r155, [_Z8mykernelPfPKfiii_param_3];
	ld.param.u64 	%rd141, [_Z8mykernelPfPKfiii_param_0];
	mad.lo.s32 	%r64, %r21, %r155, %r14;
	cvta.to.global.u64 	%rd67, %rd141;
	mul.wide.u32 	%rd68, %r64, 4;
	add.s64 	%rd69, %rd67, %rd68;
	st.global.f32 	[%rd69], %f316;
$L__BB3_17:
	ld.param.u32 	%r156, [_Z8mykernelPfPKfiii_param_3];
	add.s32 	%r22, %r50, 56;
	max.s32 	%r65, %r14, %r22;
	setp.ge.s32 	%p10, %r65, %r156;
	@%p10 bra 	$L__BB3_19;
	ld.param.u32 	%r157, [_Z8mykernelPfPKfiii_param_3];
	ld.param.u64 	%rd142, [_Z8mykernelPfPKfiii_param_0];
	mad.lo.s32 	%r66, %r22, %r157, %r14;
	cvta.to.global.u64 	%rd70, %rd142;
	mul.wide.u32 	%rd71, %r66, 4;
	add.s64 	%rd72, %rd70, %rd71;
	st.global.f32 	[%rd72], %f315;
$L__BB3_19:
	ld.param.u32 	%r158, [_Z8mykernelPfPKfiii_param_3];
	ld.param.u64 	%rd143, [_Z8mykernelPfPKfiii_param_0];
	add.s32 	%r23, %r14, 8;
	max.s32 	%r67, %r23, %r50;
	setp.ge.s32 	%p11, %r67, %r158;
	mul.lo.s32 	%r68, %r50, %r158;
	cvt.u64.u32 	%rd73, %r14;
	cvt.u64.u32 	%rd74, %r68;
	add.s64 	%rd75, %rd74, %rd73;
	cvta.to.global.u64 	%rd76, %rd143;
	shl.b64 	%rd77, %rd75, 2;
	add.s64 	%rd1, %rd76, %rd77;
	@%p11 bra 	$L__BB3_21;
	st.global.f32 	[%rd1+32], %f314;
$L__BB3_21:
	ld.param.u32 	%r159, [_Z8mykernelPfPKfiii_param_3];
	ld.param.u64 	%rd144, [_Z8mykernelPfPKfiii_param_0];
	max.s32 	%r69, %r23, %r16;
	setp.ge.s32 	%p12, %r69, %r159;
	mul.lo.s32 	%r70, %r16, %r159;
	cvt.u64.u32 	%rd78, %r70;
	add.s64 	%rd80, %rd78, %rd73;
	cvta.to.global.u64 	%rd81, %rd144;
	shl.b64 	%rd82, %rd80, 2;
	add.s64 	%rd2, %rd81, %rd82;
	@%p12 bra 	$L__BB3_23;
	st.global.f32 	[%rd2+32], %f313;
$L__BB3_23:
	ld.param.u32 	%r160, [_Z8mykernelPfPKfiii_param_3];
	ld.param.u64 	%rd145, [_Z8mykernelPfPKfiii_param_0];
	max.s32 	%r72, %r23, %r17;
	setp.ge.s32 	%p13, %r72, %r160;
	mul.lo.s32 	%r73, %r17, %r160;
	cvt.u64.u32 	%rd83, %r73;
	add.s64 	%rd85, %rd83, %rd73;
	cvta.to.global.u64 	%rd86, %rd145;
	shl.b64 	%rd87, %rd85, 2;
	add.s64 	%rd3, %rd86, %rd87;
	@%p13 bra 	$L__BB3_25;
	st.global.f32 	[%rd3+32], %f312;
$L__BB3_25:
	ld.param.u32 	%r161, [_Z8mykernelPfPKfiii_param_3];
	ld.param.u64 	%rd146, [_Z8mykernelPfPKfiii_param_0];
	max.s32 	%r75, %r23, %r18;
	setp.ge.s32 	%p14, %r75, %r161;
	mul.lo.s32 	%r76, %r18, %r161;
	cvt.u64.u32 	%rd88, %r76;
	add.s64 	%rd90, %rd88, %rd73;
	cvta.to.global.u64 	%rd91, %rd146;
	shl.b64 	%rd92, %rd90, 2;
	add.s64 	%rd4, %rd91, %rd92;
	@%p14 bra 	$L__BB3_27;
	st.global.f32 	[%rd4+32], %f311;
$L__BB3_27:
	ld.param.u32 	%r162, [_Z8mykernelPfPKfiii_param_3];
	ld.param.u64 	%rd147, [_Z8mykernelPfPKfiii_param_0];
	max.s32 	%r78, %r23, %r19;
	setp.ge.s32 	%p15, %r78, %r162;
	mul.lo.s32 	%r79, %r19, %r162;
	cvt.u64.u32 	%rd93, %r79;
	add.s64 	%rd95, %rd93, %rd73;
	cvta.to.global.u64 	%rd96, %rd147;
	shl.b64 	%rd97, %rd95, 2;
	add.s64 	%rd5, %rd96, %rd97;
	@%p15 bra 	$L__BB3_29;
	st.global.f32 	[%rd5+32], %f310;
$L__BB3_29:
	ld.param.u32 	%r163, [_Z8mykernelPfPKfiii_param_3];
	max.s32 	%r81, %r23, %r20;
	setp.ge.s32 	%p16, %r81, %r163;
	@%p16 bra 	$L__BB3_31;
	ld.param.u32 	%r164, [_Z8mykernelPfPKfiii_param_3];
	ld.param.u64 	%rd148, [_Z8mykernelPfPKfiii_param_0];
	cvta.to.global.u64 	%rd98, %rd148;
	mul.lo.s32 	%r82, %r20, %r164;
	cvt.u64.u32 	%rd99, %r82;
	add.s64 	%rd101, %rd99, %rd73;
	shl.b64 	%rd102, %rd101, 2;
	add.s64 	%rd103, %rd98, %rd102;
	st.global.f32 	[%rd103+32], %f309;
$L__BB3_31:
	ld.param.u32 	%r165, [_Z8mykernelPfPKfiii_param_3];
	ld.param.u64 	%rd149, [_Z8mykernelPfPKfiii_param_0];
	max.s32 	%r84, %r23, %r21;
	setp.ge.s32 	%p17, %r84, %r165;
	mul.lo.s32 	%r85, %r21, %r165;
	cvt.u64.u32 	%rd104, %r85;
	add.s64 	%rd106, %rd104, %rd73;
	cvta.to.global.u64 	%rd107, %rd149;
	shl.b64 	%rd108, %rd106, 2;
	add.s64 	%rd6, %rd107, %rd108;
	@%p17 bra 	$L__BB3_33;
	st.global.f32 	[%rd6+32], %f308;
$L__BB3_33:
	ld.param.u32 	%r166, [_Z8mykernelPfPKfiii_param_3];
	ld.param.u64 	%rd150, [_Z8mykernelPfPKfiii_param_0];
	max.s32 	%r87, %r23, %r22;
	setp.ge.s32 	%p18, %r87, %r166;
	mul.lo.s32 	%r88, %r22, %r166;
	cvt.u64.u32 	%rd109, %r88;
	add.s64 	%rd111, %rd109, %rd73;
	cvta.to.global.u64 	%rd112, %rd150;
	shl.b64 	%rd113, %rd111, 2;
	add.s64 	%rd7, %rd112, %rd113;
	@%p18 bra 	$L__BB3_35;
	st.global.f32 	[%rd7+32], %f307;
$L__BB3_35:
	ld.param.u32 	%r167, [_Z8mykernelPfPKfiii_param_3];
	add.s32 	%r25, %r14, 16;
	max.s32 	%r89, %r25, %r50;
	setp.ge.s32 	%p19, %r89, %r167;
	@%p19 bra 	$L__BB3_37;
	ld.param.u32 	%r168, [_Z8mykernelPfPKfiii_param_3];
	ld.param.u64 	%rd151, [_Z8mykernelPfPKfiii_param_0];
	cvta.to.global.u64 	%rd114, %rd151;
	mul.lo.s32 	%r90, %r50, %r168;
	cvt.u64.u32 	%rd115, %r90;
	add.s64 	%rd117, %rd115, %rd73;
	shl.b64 	%rd118, %rd117, 2;
	add.s64 	%rd119, %rd114, %rd118;
	st.global.f32 	[%rd119+64], %f306;
$L__BB3_37:
	ld.param.u32 	%r169, [_Z8mykernelPfPKfiii_param_3];
	max.s32 	%r91, %r25, %r16;
	setp.ge.s32 	%p20, %r91, %r169;
	@%p20 bra 	$L__BB3_39;
	st.global.f32 	[%rd2+64], %f305;
$L__BB3_39:
	ld.param.u32 	%r170, [_Z8mykernelPfPKfiii_param_3];
	ld.param.u64 	%rd152, [_Z8mykernelPfPKfiii_param_0];
	cvta.to.global.u64 	%rd120, %rd152;
	mul.lo.s32 	%r92, %r17, %r170;
	cvt.u64.u32 	%rd121, %r92;
	add.s64 	%rd123, %rd121, %rd73;
	shl.b64 	%rd124, %rd123, 2;
	add.s64 	%rd8, %rd120, %rd124;
	max.s32 	%r93, %r25, %r17;
	setp.ge.s32 	%p21, %r93, %r170;
	@%p21 bra 	$L__BB3_41;
	st.global.f32 	[%rd8+64], %f304;
$L__BB3_41:
	ld.param.u32 	%r171, [_Z8mykernelPfPKfiii_param_3];
	max.s32 	%r94, %r25, %r18;
	setp.ge.s32 	%p22, %r94, %r171;
	@%p22 bra 	$L__BB3_43;
	st.global.f32 	[%rd4+64], %f303;
$L__BB3_43:
	ld.param.u32 	%r172, [_Z8mykernelPfPKfiii_param_3];
	max.s32 	%r95, %r25, %r19;
	setp.ge.s32 	%p23, %r95, %r172;
	@%p23 bra 	$L__BB3_45;
	st.global.f32 	[%rd5+64], %f302;
$L__BB3_45:
	ld.param.u32 	%r173, [_Z8mykernelPfPKfiii_param_3];
	ld.param.u64 	%rd153, [_Z8mykernelPfPKfiii_param_0];
	cvta.to.global.u64 	%rd125, %rd153;
	mul.lo.s32 	%r96, %r20, %r173;
	cvt.u64.u32 	%rd126, %r96;
	add.s64 	%rd128, %rd126, %rd73;
	shl.b64 	%rd129, %rd128, 2;
	add.s64 	%rd9, %rd125, %rd129;
	max.s32 	%r97, %r25, %r20;
	setp.ge.s32 	%p24, %r97, %r173;
	@%p24 bra 	$L__BB3_47;
	st.global.f32 	[%rd9+64], %f301;
$L__BB3_47:
	ld.param.u32 	%r174, [_Z8mykernelPfPKfiii_param_3];
	max.s32 	%r98, %r25, %r21;
	setp.ge.s32 	%p25, %r98, %r174;
	@%p25 bra 	$L__BB3_49;
	st.global.f32 	[%rd6+64], %f300;
$L__BB3_49:
	ld.param.u32 	%r175, [_Z8mykernelPfPKfiii_param_3];
	max.s32 	%r99, %r25, %r22;
	setp.ge.s32 	%p26, %r99, %r175;
	@%p26 bra 	$L__BB3_51;
	st.global.f32 	[%rd7+64], %f299;
$L__BB3_51:
	ld.param.u32 	%r176, [_Z8mykernelPfPKfiii_param_3];
	ld.param.u64 	%rd154, [_Z8mykernelPfPKfiii_param_0];
	cvta.to.global.u64 	%rd130, %rd154;
	mul.lo.s32 	%r100, %r50, %r176;
	cvt.u64.u32 	%rd131, %r100;
	add.s64 	%rd133, %rd131, %rd73;
	shl.b64 	%rd134, %rd133, 2;
	add.s64 	%rd10, %rd130, %rd134;
	add.s32 	%r26, %r14, 24;
	max.s32 	%r101, %r26, %r50;
	setp.ge.s32 	%p27, %r101, %r176;
	@%p27 bra 	$L__BB3_53;
	st.global.f32 	[%rd10+96], %f298;
$L__BB3_53:
	ld.param.u32 	%r177, [_Z8mykernelPfPKfiii_param_3];
	max.s32 	%r102, %r26, %r16;
	setp.ge.s32 	%p28, %r102, %r177;
	@%p28 bra 	$L__BB3_55;
	st.global.f32 	[%rd2+96], %f297;
$L__BB3_55:
	ld.param.u32 	%r178, [_Z8mykernelPfPKfiii_param_3];
	max.s32 	%r103, %r26, %r17;
	setp.ge.s32 	%p29, %r103, %r178;
	@%p29 bra 	$L__BB3_57;
	st.global.f32 	[%rd8+96], %f296;
$L__BB3_57:
	ld.param.u32 	%r179, [_Z8mykernelPfPKfiii_param_3];
	max.s32 	%r104, %r26, %r18;
	setp.ge.s32 	%p30, %r104, %r179;
	@%p30 bra 	$L__BB3_59;
	st.global.f32 	[%rd4+96], %f295;
$L__BB3_59:
	ld.param.u32 	%r180, [_Z8mykernelPfPKfiii_param_3];
	max.s32 	%r105, %r26, %r19;
	setp.ge.s32 	%p31, %r105, %r180;
	@%p31 bra 	$L__BB3_61;
	st.global.f32 	[%rd5+96], %f294;
$L__BB3_61:
	ld.param.u32 	%r181, [_Z8mykernelPfPKfiii_param_3];
	max.s32 	%r106, %r26, %r20;
	setp.ge.s32 	%p32, %r106, %r181;
	@%p32 bra 	$L__BB3_63;
	st.global.f32 	[%rd9+96], %f293;
$L__BB3_63:
	ld.param.u32 	%r182, [_Z8mykernelPfPKfiii_param_3];
	max.s32 	%r107, %r26, %r21;
	setp.ge.s32 	%p33, %r107, %r182;
	@%p33 bra 	$L__BB3_65;
	st.global.f32 	[%rd6+96], %f292;
$L__BB3_65:
	ld.param.u32 	%r183, [_Z8mykernelPfPKfiii_param_3];
	max.s32 	%r108, %r26, %r22;
	setp.ge.s32 	%p34, %r108, %r183;
	@%p34 bra 	$L__BB3_67;
	st.global.f32 	[%rd7+96], %f291;
$L__BB3_67:
	ld.param.u32 	%r184, [_Z8mykernelPfPKfiii_param_3];
	add.s32 	%r27, %r14, 32;
	max.s32 	%r109, %r27, %r50;
	setp.ge.s32 	%p35, %r109, %r184;
	@%p35 bra 	$L__BB3_69;
	st.global.f32 	[%rd10+128], %f290;
$L__BB3_69:
	ld.param.u32 	%r185, [_Z8mykernelPfPKfiii_param_3];
	max.s32 	%r110, %r27, %r16;
	setp.ge.s32 	%p36, %r110, %r185;
	@%p36 bra 	$L__BB3_71;
	st.global.f32 	[%rd2+128], %f289;
$L__BB3_71:
	ld.param.u32 	%r186, [_Z8mykernelPfPKfiii_param_3];
	max.s32 	%r111, %r27, %r17;
	setp.ge.s32 	%p37, %r111, %r186;
	@%p37 bra 	$L__BB3_73;
	st.global.f32 	[%rd8+128], %f288;
$L__BB3_73:
	ld.param.u32 	%r187, [_Z8mykernelPfPKfiii_param_3];
	max.s32 	%r112, %r27, %r18;
	setp.ge.s32 	%p38, %r112, %r187;
	@%p38 bra 	$L__BB3_75;
	st.global.f32 	[%rd4+128], %f287;
$L__BB3_75:
	ld.param.u32 	%r188, [_Z8mykernelPfPKfiii_param_3];
	max.s32 	%r113, %r27, %r19;
	setp.ge.s32 	%p39, %r113, %r188;
	@%p39 bra 	$L__BB3_77;
	st.global.f32 	[%rd5+128], %f286;
$L__BB3_77:
	ld.param.u32 	%r189, [_Z8mykernelPfPKfiii_param_3];
	max.s32 	%r114, %r27, %r20;
	setp.ge.s32 	%p40, %r114, %r189;
	@%p40 bra 	$L__BB3_79;
	st.global.f32 	[%rd9+128], %f285;
$L__BB3_79:
	ld.param.u32 	%r190, [_Z8mykernelPfPKfiii_param_3];
	max.s32 	%r115, %r27, %r21;
	setp.ge.s32 	%p41, %r115, %r190;
	@%p41 bra 	$L__BB3_81;
	st.global.f32 	[%rd6+128], %f284;
$L__BB3_81:
	ld.param.u32 	%r191, [_Z8mykernelPfPKfiii_param_3];
	max.s32 	%r116, %r27, %r22;
	setp.ge.s32 	%p42, %r116, %r191;
	@%p42 bra 	$L__BB3_83;
	st.global.f32 	[%rd7+128], %f283;
$L__BB3_83:
	ld.param.u32 	%r192, [_Z8mykernelPfPKfiii_param_3];
	add.s32 	%r28, %r14, 40;
	max.s32 	%r117, %r28, %r50;
	setp.ge.s32 	%p43, %r117, %r192;
	@%p43 bra 	$L__BB3_85;
	st.global.f32 	[%rd10+160], %f282;
$L__BB3_85:
	ld.param.u32 	%r193, [_Z8mykernelPfPKfiii_param_3];
	max.s32 	%r118, %r28, %r16;
	setp.ge.s32 	%p44, %r118, %r193;
	@%p44 bra 	$L__BB3_87;
	st.global.f32 	[%rd2+160], %f281;
$L__BB3_87:
	ld.param.u32 	%r194, [_Z8mykernelPfPKfiii_param_3];
	max.s32 	%r119, %r28, %r17;
	setp.ge.s32 	%p45, %r119, %r194;
	@%p45 bra 	$L__BB3_89;
	st.global.f32 	[%rd8+160], %f280;
$L__BB3_89:
	ld.param.u32 	%r195, [_Z8mykernelPfPKfiii_param_3];
	max.s32 	%r120, %r28, %r18;
	setp.ge.s32 	%p46, %r120, %r195;
	@%p46 bra 	$L__BB3_91;
	st.global.f32 	[%rd4+160], %f279;
$L__BB3_91:
	ld.param.u32 	%r196, [_Z8mykernelPfPKfiii_param_3];
	max.s32 	%r121, %r28, %r19;
	setp.ge.s32 	%p47, %r121, %r196;
	@%p47 bra 	$L__BB3_93;
	st.global.f32 	[%rd5+160], %f278;
$L__BB3_93:
	ld.param.u32 	%r197, [_Z8mykernelPfPKfiii_param_3];
	max.s32 	%r122, %r28, %r20;
	setp.ge.s32 	%p48, %r122, %r197;
	@%p48 bra 	$L__BB3_95;
	st.global.f32 	[%rd9+160], %f277;
$L__BB3_95:
	ld.param.u32 	%r198, [_Z8mykernelPfPKfiii_param_3];
	max.s32 	%r123, %r28, %r21;
	setp.ge.s32 	%p49, %r123, %r198;
	@%p49 bra 	$L__BB3_97;
	st.global.f32 	[%rd6+160], %f276;
$L__BB3_97:
	ld.param.u32 	%r199, [_Z8mykernelPfPKfiii_param_3];
	max.s32 	%r124, %r28, %r22;
	setp.ge.s32 	%p50, %r124, %r199;
	@%p50 bra 	$L__BB3_99;
	st.global.f32 	[%rd7+160], %f275;
$L__BB3_99:
	ld.param.u32 	%r200, [_Z8mykernelPfPKfiii_param_3];
	add.s32 	%r29, %r14, 48;
	max.s32 	%r125, %r29, %r50;
	setp.ge.s32 	%p51, %r125, %r200;
	@%p51 bra 	$L__BB3_101;
	st.global.f32 	[%rd10+192], %f323;
$L__BB3_101:
	ld.param.u32 	%r201, [_Z8mykernelPfPKfiii_param_3];
	max.s32 	%r126, %r29, %r16;
	setp.ge.s32 	%p52, %r126, %r201;
	@%p52 bra 	$L__BB3_103;
	st.global.f32 	[%rd2+192], %f324;
$L__BB3_103:
	ld.param.u32 	%r202, [_Z8mykernelPfPKfiii_param_3];
	max.s32 	%r127, %r29, %r17;
	setp.ge.s32 	%p53, %r127, %r202;
	@%p53 bra 	$L__BB3_105;
	st.global.f32 	[%rd8+192], %f325;
$L__BB3_105:
	ld.param.u32 	%r203, [_Z8mykernelPfPKfiii_param_3];
	max.s32 	%r128, %r29, %r18;
	setp.ge.s32 	%p54, %r128, %r203;
	@%p54 bra 	$L__BB3_107;
	st.global.f32 	[%rd4+192], %f326;
$L__BB3_107:
	ld.param.u32 	%r204, [_Z8mykernelPfPKfiii_param_3];
	max.s32 	%r129, %r29, %r19;
	setp.ge.s32 	%p55, %r129, %r204;
	@%p55 bra 	$L__BB3_109;
	st.global.f32 	[%rd5+192], %f327;
$L__BB3_109:
	ld.param.u32 	%r205, [_Z8mykernelPfPKfiii_param_3];
	max.s32 	%r130, %r29, %r20;
	setp.ge.s32 	%p56, %r130, %r205;
	@%p56 bra 	$L__BB3_111;
	st.global.f32 	[%rd9+192], %f328;
$L__BB3_111:
	ld.param.u32 	%r206, [_Z8mykernelPfPKfiii_param_3];
	max.s32 	%r131, %r29, %r21;
	setp.ge.s32 	%p57, %r131, %r206;
	@%p57 bra 	$L__BB3_113;
	st.global.f32 	[%rd6+192], %f329;
$L__BB3_113:
	ld.param.u32 	%r207, [_Z8mykernelPfPKfiii_param_3];
	max.s32 	%r132, %r29, %r22;
	setp.ge.s32 	%p58, %r132, %r207;
	@%p58 bra 	$L__BB3_115;
	st.global.f32 	[%rd7+192], %f330;
$L__BB3_115:
	ld.param.u32 	%r208, [_Z8mykernelPfPKfiii_param_3];
	add.s32 	%r30, %r14, 56;
	max.s32 	%r133, %r30, %r50;
	setp.ge.s32 	%p59, %r133, %r208;
	@%p59 bra 	$L__BB3_117;
	st.global.f32 	[%rd10+224], %f331;
$L__BB3_117:
	ld.param.u32 	%r209, [_Z8mykernelPfPKfiii_param_3];
	max.s32 	%r134, %r30, %r16;
	setp.ge.s32 	%p60, %r134, %r209;
	@%p60 bra 	$L__BB3_119;
	st.global.f32 	[%rd2+224], %f332;
$L__BB3_119:
	ld.param.u32 	%r210, [_Z8mykernelPfPKfiii_param_3];
	max.s32 	%r135, %r30, %r17;
	setp.ge.s32 	%p61, %r135, %r210;
	@%p61 bra 	$L__BB3_121;
	st.global.f32 	[%rd8+224], %f333;
$L__BB3_121:
	ld.param.u32 	%r211, [_Z8mykernelPfPKfiii_param_3];
	max.s32 	%r136, %r30, %r18;
	setp.ge.s32 	%p62, %r136, %r211;
	@%p62 bra 	$L__BB3_123;
	st.global.f32 	[%rd4+224], %f334;
$L__BB3_123:
	ld.param.u32 	%r212, [_Z8mykernelPfPKfiii_param_3];
	max.s32 	%r137, %r30, %r19;
	setp.ge.s32 	%p63, %r137, %r212;
	@%p63 bra 	$L__BB3_125;
	st.global.f32 	[%rd5+224], %f335;
$L__BB3_125:
	ld.param.u32 	%r213, [_Z8mykernelPfPKfiii_param_3];
	max.s32 	%r138, %r30, %r20;
	setp.ge.s32 	%p64, %r138, %r213;
	@%p64 bra 	$L__BB3_127;
	st.global.f32 	[%rd9+224], %f336;
$L__BB3_127:
	ld.param.u32 	%r214, [_Z8mykernelPfPKfiii_param_3];
	max.s32 	%r139, %r30, %r21;
	setp.ge.s32 	%p65, %r139, %r214;
	@%p65 bra 	$L__BB3_129;
	st.global.f32 	[%rd6+224], %f337;
$L__BB3_129:
	ld.param.u32 	%r215, [_Z8mykernelPfPKfiii_param_3];
	max.s32 	%r140, %r30, %r22;
	setp.ge.s32 	%p66, %r140, %r215;
	@%p66 bra 	$L__BB3_131;
	st.global.f32 	[%rd7+224], %f338;
$L__BB3_131:
	ret;

}


// ===== COMPILED SASS (sm_100) =====

	.target	sm_100

	.elftype	@"ET_EXEC"


//--------------------- .note.nv.tkinfo           --------------------------
	.section	.note.nv.tkinfo,"",@"SHT_NOTE"
	.sectionflags	@"SHF_NOTE_NV_TKINFO"
	.tkinfo
        /*0018*/ 	.word	0x00000002
        /*0030*/ 	.string	""
        /*0030*/ 	.string	"ptxas"
        /*0030*/ 	.string	"Cuda compilation tools, release 13.0, V13.0.88"
        /*0030*/ 	.string	"Build cuda_13.0.r13.0/compiler.36424714_0"
        /*0030*/ 	.string	"-arch sm_100 -m 64 "



//--------------------- .note.nv.cuinfo           --------------------------
	.section	.note.nv.cuinfo,"",@"SHT_NOTE"
	.sectionflags	@"SHF_NOTE_NV_CUINFO"
        /*0018*/ 	.short	0x0002
        /*001a*/ 	.short	0x0064
        /*001c*/ 	.short	0x0082
	.zero		2


//--------------------- .nv.info                  --------------------------
	.section	.nv.info,"",@"SHT_CUDA_INFO"
	.align	4


	//----- nvinfo : EIATTR_REGCOUNT
	.align		4
        /*0000*/ 	.byte	0x04, 0x2f
        /*0002*/ 	.short	(.L_14 - .L_13)
	.align		4
.L_13:
        /*0004*/ 	.word	index@(_Z11dGPUtestingPfiiib)
        /*0008*/ 	.word	0x00000020


	//----- nvinfo : EIATTR_FRAME_SIZE
	.align		4
.L_14:
        /*000c*/ 	.byte	0x04, 0x11
        /*000e*/ 	.short	(.L_16 - .L_15)
	.align		4
.L_15:
        /*0010*/ 	.word	index@(_Z11dGPUtestingPfiiib)
        /*0014*/ 	.word	0x00000010


	//----- nvinfo : EIATTR_REGCOUNT
	.align		4
.L_16:
        /*0018*/ 	.byte	0x04, 0x2f
        /*001a*/ 	.short	(.L_18 - .L_17)
	.align		4
.L_17:
        /*001c*/ 	.word	index@(_Z11rGPUtestingPfiib)
        /*0020*/ 	.word	0x00000020


	//----- nvinfo : EIATTR_FRAME_SIZE
	.align		4
.L_18:
        /*0024*/ 	.byte	0x04, 0x11
        /*0026*/ 	.short	(.L_20 - .L_19)
	.align		4
.L_19:
        /*0028*/ 	.word	index@(_Z11rGPUtestingPfiib)
        /*002c*/ 	.word	0x00000010


	//----- nvinfo : EIATTR_REGCOUNT
	.align		4
.L_20:
        /*0030*/ 	.byte	0x04, 0x2f
        /*0032*/ 	.short	(.L_22 - .L_21)
	.align		4
.L_21:
        /*0034*/ 	.word	index@(_Z10myppkernelPKfPfiii)
        /*0038*/ 	.word	0x00000028


	//----- nvinfo : EIATTR_FRAME_SIZE
	.align		4
.L_22:
        /*003c*/ 	.byte	0x04, 0x11
        /*003e*/ 	.short	(.L_24 - .L_23)
	.align		4
.L_23:
        /*0040*/ 	.word	index@(_Z10myppkernelPKfPfiii)
        /*0044*/ 	.word	0x00000000


	//----- nvinfo : EIATTR_REGCOUNT
	.align		4
.L_24:
        /*0048*/ 	.byte	0x04, 0x2f
        /*004a*/ 	.short	(.L_26 - .L_25)
	.align		4
.L_25:
        /*004c*/ 	.word	index@(_Z8mykernelPfPKfiii)
        /*0050*/ 	.word	0x00000060


	//----- nvinfo : EIATTR_FRAME_SIZE
	.align		4
.L_26:
        /*0054*/ 	.byte	0x04, 0x11
        /*0056*/ 	.short	(.L_28 - .L_27)
	.align		4
.L_27:
        /*0058*/ 	.word	index@(_Z8mykernelPfPKfiii)
        /*005c*/ 	.word	0x00000000


	//----- nvinfo : EIATTR_MIN_STACK_SIZE
	.align		4
.L_28:
        /*0060*/ 	.byte	0x04, 0x12
        /*0062*/ 	.short	(.L_30 - .L_29)
	.align		4
.L_29:
        /*0064*/ 	.word	index@(_Z8mykernelPfPKfiii)
        /*0068*/ 	.word	0x00000000


	//----- nvinfo : EIATTR_MIN_STACK_SIZE
	.align		4
.L_30:
        /*006c*/ 	.byte	0x04, 0x12
        /*006e*/ 	.short	(.L_32 - .L_31)
	.align		4
.L_31:
        /*0070*/ 	.word	index@(_Z10myppkernelPKfPfiii)
        /*0074*/ 	.word	0x00000000


	//----- nvinfo : EIATTR_MIN_STACK_SIZE
	.align		4
.L_32:
        /*0078*/ 	.byte	0x04, 0x12
        /*007a*/ 	.short	(.L_34 - .L_33)
	.align		4
.L_33:
        /*007c*/ 	.word	index@(_Z11rGPUtestingPfiib)
        /*0080*/ 	.word	0x00000010


	//----- nvinfo : EIATTR_MIN_STACK_SIZE
	.align		4
.L_34:
        /*0084*/ 	.byte	0x04, 0x12
        /*0086*/ 	.short	(.L_36 - .L_35)
	.align		4
.L_35:
        /*0088*/ 	.word	index@(_Z11dGPUtestingPfiiib)
        /*008c*/ 	.word	0x00000010
.L_36:


//--------------------- .nv.compat                --------------------------
	.section	.nv.compat,"",@"SHT_CUDA_COMPAT_INFO"
	.align	4
        /*0000*/ 	.byte	0x02, 0x09, 0x00, 0x00, 0x02, 0x02, 0x01, 0x00, 0x02, 0x05, 0x05, 0x00, 0x03, 0x07, 0x01, 0x01
        /*0010*/ 	.byte	0x02, 0x03, 0x00, 0x00, 0x02, 0x06, 0x01, 0x00, 0x04, 0x0b, 0x08, 0x00, 0x09, 0x00, 0x00, 0x00
        /*0020*/ 	.byte	0x00, 0x00, 0x00, 0x00


//--------------------- .nv.info._Z8mykernelPfPKfiii --------------------------
	.section	.nv.info._Z8mykernelPfPKfiii,"",@"SHT_CUDA_INFO"
	.sectionflags	@""
	.align	4


	//----- nvinfo : EIATTR_CUDA_API_VERSION
	.align		4
        /*0000*/ 	.byte	0x04, 0x37
        /*0002*/ 	.short	(.L_38 - .L_37)
.L_37:
        /*0004*/ 	.word	0x00000082


	//----- nvinfo : EIATTR_KPARAM_INFO
	.align		4
.L_38:
        /*0008*/ 	.byte	0x04, 0x17
        /*000a*/ 	.short	(.L_40 - .L_39)
.L_39:
        /*000c*/ 	.word	0x00000000
        /*0010*/ 	.short	0x0004
        /*0012*/ 	.short	0x0018
        /*0014*/ 	.byte	0x00, 0xf0, 0x11, 0x00


	//----- nvinfo : EIATTR_KPARAM_INFO
	.align		4
.L_40:
        /*0018*/ 	.byte	0x04, 0x17
        /*001a*/ 	.short	(.L_42 - .L_41)
.L_41:
        /*001c*/ 	.word	0x00000000
        /*0020*/ 	.short	0x0003
        /*0022*/ 	.short	0x0014
        /*0024*/ 	.byte	0x00, 0xf0, 0x11, 0x00


	//----- nvinfo : EIATTR_KPARAM_INFO
	.align		4
.L_42:
        /*0028*/ 	.byte	0x04, 0x17
        /*002a*/ 	.short	(.L_44 - .L_43)
.L_43:
        /*002c*/ 	.word	0x00000000
        /*0030*/ 	.short	0x0002
        /*0032*/ 	.short	0x0010
        /*0034*/ 	.byte	0x00, 0xf0, 0x11, 0x00


	//----- nvinfo : EIATTR_KPARAM_INFO
	.align		4
.L_44:
        /*0038*/ 	.byte	0x04, 0x17
        /*003a*/ 	.short	(.L_46 - .L_45)
.L_45:
        /*003c*/ 	.word	0x00000000
        /*0040*/ 	.short	0x0001
        /*0042*/ 	.short	0x0008
        /*0044*/ 	.byte	0x00, 0xf5, 0x21, 0x00


	//----- nvinfo : EIATTR_KPARAM_INFO
	.align		4
.L_46:
        /*0048*/ 	.byte	0x04, 0x17
        /*004a*/ 	.short	(.L_48 - .L_47)
.L_47:
        /*004c*/ 	.word	0x00000000
        /*0050*/ 	.short	0x0000
        /*0052*/ 	.short	0x0000
        /*0054*/ 	.byte	0x00, 0xf5, 0x21, 0x00


	//----- nvinfo : EIATTR_SPARSE_MMA_MASK
	.align		4
.L_48:
        /*0058*/ 	.byte	0x03, 0x50
        /*005a*/ 	.short	0x0000


	//----- nvinfo : EIATTR_MAXREG_COUNT
	.align		4
        /*005c*/ 	.byte	0x03, 0x1b
        /*005e*/ 	.short	0x00ff


	//----- nvinfo : EIATTR_MERCURY_ISA_VERSION
	.align		4
        /*0060*/ 	.byte	0x03, 0x5f
        /*0062*/ 	.short	0x0101


	//----- nvinfo : EIATTR_VRC_CTA_INIT_COUNT
	.align		4
        /*0064*/ 	.byte	0x02, 0x4a
	.zero		1
	.zero		1


	//----- nvinfo : EIATTR_EXIT_INSTR_OFFSETS
	.align		4
        /*0068*/ 	.byte	0x04, 0x1c
        /*006a*/ 	.short	(.L_50 - .L_49)


	//   ....[0]....
.L_49:
        /*006c*/ 	.word	0x00001c90


	//   ....[1]....
        /*0070*/ 	.word	0x00001cb0


	//----- nvinfo : EIATTR_CBANK_PARAM_SIZE
	.align		4
.L_50:
        /*0074*/ 	.byte	0x03, 0x19
        /*0076*/ 	.short	0x001c


	//----- nvinfo : EIATTR_PARAM_CBANK
	.align		4
        /*0078*/ 	.byte	0x04, 0x0a
        /*007a*/ 	.short	(.L_52 - .L_51)
	.align		4
.L_51:
        /*007c*/ 	.word	index@(.nv.constant0._Z8mykernelPfPKfiii)
        /*0080*/ 	.short	0x0380
        /*0082*/ 	.short	0x001c


	//----- nvinfo : EIATTR_SW_WAR
	.align		4
.L_52:
        /*0084*/ 	.byte	0x04, 0x36
        /*0086*/ 	.short	(.L_54 - .L_53)
.L_53:
        /*0088*/ 	.word	0x00000008
.L_54:


//--------------------- .nv.info._Z10myppkernelPKfPfiii --------------------------
	.section	.nv.info._Z10myppkernelPKfPfiii,"",@"SHT_CUDA_INFO"
	.sectionflags	@""
	.align	4


	//----- nvinfo : EIATTR_CUDA_API_VERSION
	.align		4
        /*0000*/ 	.byte	0x04, 0x37
        /*0002*/ 	.short	(.L_56 - .L_55)
.L_55:
        /*0004*/ 	.word	0x00000082


	//----- nvinfo : EIATTR_KPARAM_INFO
	.align		4
.L_56:
        /*0008*/ 	.byte	0x04, 0x17
        /*000a*/ 	.short	(.L_58 - .L_57)
.L_57:
        /*000c*/ 	.word	0x00000000
        /*0010*/ 	.short	0x0004
        /*0012*/ 	.short	0x0018
        /*0014*/ 	.byte	0x00, 0xf0, 0x11, 0x00


	//----- nvinfo : EIATTR_KPARAM_INFO
	.align		4
.L_58:
        /*0018*/ 	.byte	0x04, 0x17
        /*001a*/ 	.short	(.L_60 - .L_59)
.L_59:
        /*001c*/ 	.word	0x00000000
        /*0020*/ 	.short	0x0003
        /*0022*/ 	.short	0x0014
        /*0024*/ 	.byte	0x00, 0xf0, 0x11, 0x00


	//----- nvinfo : EIATTR_KPARAM_INFO
	.align		4
.L_60:
        /*0028*/ 	.byte	0x04, 0x17
        /*002a*/ 	.short	(.L_62 - .L_61)
.L_61:
        /*002c*/ 	.word	0x00000000
        /*0030*/ 	.short	0x0002
        /*0032*/ 	.short	0x0010
        /*0034*/ 	.byte	0x00, 0xf0, 0x11, 0x00


	//----- nvinfo : EIATTR_KPARAM_INFO
	.align		4
.L_62:
        /*0038*/ 	.byte	0x04, 0x17
        /*003a*/ 	.short	(.L_64 - .L_63)
.L_63:
        /*003c*/ 	.word	0x00000000
        /*0040*/ 	.short	0x0001
        /*0042*/ 	.short	0x0008
        /*0044*/ 	.byte	0x00, 0xf5, 0x21, 0x00


	//----- nvinfo : EIATTR_KPARAM_INFO
	.align		4
.L_64:
        /*0048*/ 	.byte	0x04, 0x17
        /*004a*/ 	.short	(.L_66 - .L_65)
.L_65:
        /*004c*/ 	.word	0x00000000
        /*0050*/ 	.short	0x0000
        /*0052*/ 	.short	0x0000
        /*0054*/ 	.byte	0x00, 0xf5, 0x21, 0x00


	//----- nvinfo : EIATTR_SPARSE_MMA_MASK
	.align		4
.L_66:
        /*0058*/ 	.byte	0x03, 0x50
        /*005a*/ 	.short	0x0000


	//----- nvinfo : EIATTR_MAXREG_COUNT
	.align		4
        /*005c*/ 	.byte	0x03, 0x1b
        /*005e*/ 	.short	0x00ff


	//----- nvinfo : EIATTR_MERCURY_ISA_VERSION
	.align		4
        /*0060*/ 	.byte	0x03, 0x5f
        /*0062*/ 	.short	0x0101


	//----- nvinfo : EIATTR_VRC_CTA_INIT_COUNT
	.align		4
        /*0064*/ 	.byte	0x02, 0x4a
	.zero		1
	.zero		1


	//----- nvinfo : EIATTR_EXIT_INSTR_OFFSETS
	.align		4
        /*0068*/ 	.byte	0x04, 0x1c
        /*006a*/ 	.short	(.L_68 - .L_67)


	//   ....[0]....
.L_67:
        /*006c*/ 	.word	0x00000040


	//   ....[1]....
        /*0070*/ 	.word	0x00000810


	//   ....[2]....
        /*0074*/ 	.word	0x00000bf0


	//   ....[3]....
        /*0078*/ 	.word	0x00000e80


	//   ....[4]....
        /*007c*/ 	.word	0x00000f80


	//----- nvinfo : EIATTR_CRS_STACK_SIZE
	.align		4
.L_68:
        /*0080*/ 	.byte	0x04, 0x1e
        /*0082*/ 	.short	(.L_70 - .L_69)
.L_69:
        /*0084*/ 	.word	0x00000000


	//----- nvinfo : EIATTR_CBANK_PARAM_SIZE
	.align		4
.L_70:
        /*0088*/ 	.byte	0x03, 0x19
        /*008a*/ 	.short	0x001c


	//----- nvinfo : EIATTR_PARAM_CBANK
	.align		4
        /*008c*/ 	.byte	0x04, 0x0a
        /*008e*/ 	.short	(.L_72 - .L_71)
	.align		4
.L_71:
        /*0090*/ 	.word	index@(.nv.constant0._Z10myppkernelPKfPfiii)
        /*0094*/ 	.short	0x0380
        /*0096*/ 	.short	0x001c


	//----- nvinfo : EIATTR_SW_WAR
	.align		4
.L_72:
        /*0098*/ 	.byte	0x04, 0x36
        /*009a*/ 	.short	(.L_74 - .L_73)
.L_73:
        /*009c*/ 	.word	0x00000008
.L_74:


//--------------------- .nv.info._Z11rGPUtestingPfiib --------------------------
	.section	.nv.info._Z11rGPUtestingPfiib,"",@"SHT_CUDA_INFO"
	.sectionflags	@""
	.align	4


	//----- nvinfo : EIATTR_CUDA_API_VERSION
	.align		4
        /*0000*/ 	.byte	0x04, 0x37
        /*0002*/ 	.short	(.L_76 - .L_75)
.L_75:
        /*0004*/ 	.word	0x00000082


	//----- nvinfo : EIATTR_KPARAM_INFO
	.align		4
.L_76:
        /*0008*/ 	.byte	0x04, 0x17
        /*000a*/ 	.short	(.L_78 - .L_77)
.L_77:
        /*000c*/ 	.word	0x00000000
        /*0010*/ 	.short	0x0003
        /*0012*/ 	.short	0x0010
        /*0014*/ 	.byte	0x00, 0xf0, 0x05, 0x00


	//----- nvinfo : EIATTR_KPARAM_INFO
	.align		4
.L_78:
        /*0018*/ 	.byte	0x04, 0x17
        /*001a*/ 	.short	(.L_80 - .L_79)
.L_79:
        /*001c*/ 	.word	0x00000000
        /*0020*/ 	.short	0x0002
        /*0022*/ 	.short	0x000c
        /*0024*/ 	.byte	0x00, 0xf0, 0x11, 0x00


	//----- nvinfo : EIATTR_KPARAM_INFO
	.align		4
.L_80:
        /*0028*/ 	.byte	0x04, 0x17
        /*002a*/ 	.short	(.L_82 - .L_81)
.L_81:
        /*002c*/ 	.word	0x00000000
        /*0030*/ 	.short	0x0001
        /*0032*/ 	.short	0x0008
        /*0034*/ 	.byte	0x00, 0xf0, 0x11, 0x00


	//----- nvinfo : EIATTR_KPARAM_INFO
	.align		4
.L_82:
        /*0038*/ 	.byte	0x04, 0x17
        /*003a*/ 	.short	(.L_84 - .L_83)
.L_83:
        /*003c*/ 	.word	0x00000000
        /*0040*/ 	.short	0x0000
        /*0042*/ 	.short	0x0000
        /*0044*/ 	.byte	0x00, 0xf5, 0x21, 0x00


	//----- nvinfo : EIATTR_SPARSE_MMA_MASK
	.align		4
.L_84:
        /*0048*/ 	.byte	0x03, 0x50
        /*004a*/ 	.short	0x0000


	//----- nvinfo : EIATTR_MAXREG_COUNT
	.align		4
        /*004c*/ 	.byte	0x03, 0x1b
        /*004e*/ 	.short	0x00ff


	//----- nvinfo : EIATTR_EXTERNS
	.align		4
        /*0050*/ 	.byte	0x04, 0x0f
        /*0052*/ 	.short	(.L_86 - .L_85)


	//   ....[0]....
	.align		4
.L_85:
        /*0054*/ 	.word	index@(vprintf)


	//----- nvinfo : EIATTR_MERCURY_ISA_VERSION
	.align		4
.L_86:
        /*0058*/ 	.byte	0x03, 0x5f
        /*005a*/ 	.short	0x0101


	//----- nvinfo : EIATTR_VRC_CTA_INIT_COUNT
	.align		4
        /*005c*/ 	.byte	0x02, 0x4a
	.zero		1
	.zero		1


	//----- nvinfo : EIATTR_SYSCALL_OFFSETS
	.align		4
        /*0060*/ 	.byte	0x04, 0x46
        /*0062*/ 	.short	(.L_88 - .L_87)


	//   ....[0]....
.L_87:
        /*0064*/ 	.word	0x00000100


	//   ....[1]....
        /*0068*/ 	.word	0x00000390


	//   ....[2]....
        /*006c*/ 	.word	0x00000470


	//   ....[3]....
        /*0070*/ 	.word	0x00000590


	//   ....[4]....
        /*0074*/ 	.word	0x00000670


	//   ....[5]....
        /*0078*/ 	.word	0x00000790


	//   ....[6]....
        /*007c*/ 	.word	0x00000870


	//   ....[7]....
        /*0080*/ 	.word	0x00000990


	//   ....[8]....
        /*0084*/ 	.word	0x00000a70


	//   ....[9]....
        /*0088*/ 	.word	0x00000c30


	//   ....[10]....
        /*008c*/ 	.word	0x00000d10


	//   ....[11]....
        /*0090*/ 	.word	0x00000eb0


	//   ....[12]....
        /*0094*/ 	.word	0x00000f90


	//   ....[13]....
        /*0098*/ 	.word	0x000010c0


	//   ....[14]....
        /*009c*/ 	.word	0x000011a0


	//   ....[15]....
        /*00a0*/ 	.word	0x00001230


	//   ....[16]....
        /*00a4*/ 	.word	0x00001390


	//   ....[17]....
        /*00a8*/ 	.word	0x00001400


	//   ....[18]....
        /*00ac*/ 	.word	0x00001470


	//   ....[19]....
        /*00b0*/ 	.word	0x000014e0


	//   ....[20]....
        /*00b4*/ 	.word	0x000015f0


	//   ....[21]....
        /*00b8*/ 	.word	0x00001930


	//   ....[22]....
        /*00bc*/ 	.word	0x00001a20


	//   ....[23]....
        /*00c0*/ 	.word	0x00001b60


	//   ....[24]....
        /*00c4*/ 	.word	0x00001c60


	//   ....[25]....
        /*00c8*/ 	.word	0x00001da0


	//   ....[26]....
        /*00cc*/ 	.word	0x00001e90


	//   ....[27]....
        /*00d0*/ 	.word	0x00001fd0


	//   ....[28]....
        /*00d4*/ 	.word	0x000020d0


	//   ....[29]....
        /*00d8*/ 	.word	0x00002300


	//   ....[30]....
        /*00dc*/ 	.word	0x000023f0


	//   ....[31]....
        /*00e0*/ 	.word	0x000025c0


	//   ....[32]....
        /*00e4*/ 	.word	0x000026c0


	//   ....[33]....
        /*00e8*/ 	.word	0x00002810


	//   ....[34]....
        /*00ec*/ 	.word	0x00002900


	//----- nvinfo : EIATTR_EXIT_INSTR_OFFSETS
	.align		4
.L_88:
        /*00f0*/ 	.byte	0x04, 0x1c
        /*00f2*/ 	.short	(.L_90 - .L_89)


	//   ....[0]....
.L_89:
        /*00f4*/ 	.word	0x00000180


	//   ....[1]....
        /*00f8*/ 	.word	0x00001270


	//   ....[2]....
        /*00fc*/ 	.word	0x00001530


	//   ....[3]....
        /*0100*/ 	.word	0x00001620


	//   ....[4]....
        /*0104*/ 	.word	0x00001650


	//   ....[5]....
        /*0108*/ 	.word	0x00001680


	//   ....[6]....
        /*010c*/ 	.word	0x00002950


	//----- nvinfo : EIATTR_CRS_STACK_SIZE
	.align		4
.L_90:
        /*0110*/ 	.byte	0x04, 0x1e
        /*0112*/ 	.short	(.L_92 - .L_91)
.L_91:
        /*0114*/ 	.word	0x00000000


	//----- nvinfo : EIATTR_CBANK_PARAM_SIZE
	.align		4
.L_92:
        /*0118*/ 	.byte	0x03, 0x19
        /*011a*/ 	.short	0x0011


	//----- nvinfo : EIATTR_PARAM_CBANK
	.align		4
        /*011c*/ 	.byte	0x04, 0x0a
        /*011e*/ 	.short	(.L_94 - .L_93)
	.align		4
.L_93:
        /*0120*/ 	.word	index@(.nv.constant0._Z11rGPUtestingPfiib)
        /*0124*/ 	.short	0x0380
        /*0126*/ 	.short	0x0011


	//----- nvinfo : EIATTR_SW_WAR
	.align		4
.L_94:
        /*0128*/ 	.byte	0x04, 0x36
        /*012a*/ 	.short	(.L_96 - .L_95)
.L_95:
        /*012c*/ 	.word	0x00000008
.L_96:


//--------------------- .nv.info._Z11dGPUtestingPfiiib --------------------------
	.section	.nv.info._Z11dGPUtestingPfiiib,"",@"SHT_CUDA_INFO"
	.sectionflags	@""
	.align	4


	//----- nvinfo : EIATTR_CUDA_API_VERSION
	.align		4
        /*0000*/ 	.byte	0x04, 0x37
        /*0002*/ 	.short	(.L_98 - .L_97)
.L_97:
        /*0004*/ 	.word	0x00000082


	//----- nvinfo : EIATTR_KPARAM_INFO
	.align		4
.L_98:
        /*0008*/ 	.byte	0x04, 0x17
        /*000a*/ 	.short	(.L_100 - .L_99)
.L_99:
        /*000c*/ 	.word	0x00000000
        /*0010*/ 	.short	0x0004
        /*0012*/ 	.short	0x0014
        /*0014*/ 	.byte	0x00, 0xf0, 0x05, 0x00


	//----- nvinfo : EIATTR_KPARAM_INFO
	.align		4
.L_100:
        /*0018*/ 	.byte	0x04, 0x17
        /*001a*/ 	.short	(.L_102 - .L_101)
.L_101:
        /*001c*/ 	.word	0x00000000
        /*0020*/ 	.short	0x0003
        /*0022*/ 	.short	0x0010
        /*0024*/ 	.byte	0x00, 0xf0, 0x11, 0x00


	//----- nvinfo : EIATTR_KPARAM_INFO
	.align		4
.L_102:
        /*0028*/ 	.byte	0x04, 0x17
        /*002a*/ 	.short	(.L_104 - .L_103)
.L_103:
        /*002c*/ 	.word	0x00000000
        /*0030*/ 	.short	0x0002
        /*0032*/ 	.short	0x000c
        /*0034*/ 	.byte	0x00, 0xf0, 0x11, 0x00


	//----- nvinfo : EIATTR_KPARAM_INFO
	.align		4
.L_104:
        /*0038*/ 	.byte	0x04, 0x17
        /*003a*/ 	.short	(.L_106 - .L_105)
.L_105:
        /*003c*/ 	.word	0x00000000
        /*0040*/ 	.short	0x0001
        /*0042*/ 	.short	0x0008
        /*0044*/ 	.byte	0x00, 0xf0, 0x11, 0x00


	//----- nvinfo : EIATTR_KPARAM_INFO
	.align		4
.L_106:
        /*0048*/ 	.byte	0x04, 0x17
        /*004a*/ 	.short	(.L_108 - .L_107)
.L_107:
        /*004c*/ 	.word	0x00000000
        /*0050*/ 	.short	0x0000
        /*0052*/ 	.short	0x0000
        /*0054*/ 	.byte	0x00, 0xf5, 0x21, 0x00


	//----- nvinfo : EIATTR_SPARSE_MMA_MASK
	.align		4
.L_108:
        /*0058*/ 	.byte	0x03, 0x50
        /*005a*/ 	.short	0x0000


	//----- nvinfo : EIATTR_MAXREG_COUNT
	.align		4
        /*005c*/ 	.byte	0x03, 0x1b
        /*005e*/ 	.short	0x00ff


	//----- nvinfo : EIATTR_EXTERNS
	.align		4
        /*0060*/ 	.byte	0x04, 0x0f
        /*0062*/ 	.short	(.L_110 - .L_109)


	//   ....[0]....
	.align		4
.L_109:
        /*0064*/ 	.word	index@(vprintf)


	//----- nvinfo : EIATTR_MERCURY_ISA_VERSION
	.align		4
.L_110:
        /*0068*/ 	.byte	0x03, 0x5f
        /*006a*/ 	.short	0x0101


	//----- nvinfo : EIATTR_VRC_CTA_INIT_COUNT
	.align		4
        /*006c*/ 	.byte	0x02, 0x4a
	.zero		1
	.zero		1


	//----- nvinfo : EIATTR_SYSCALL_OFFSETS
	.align		4
        /*0070*/ 	.byte	0x04, 0x46
        /*0072*/ 	.short	(.L_112 - .L_111)


	//   ....[0]....
.L_111:
        /*0074*/ 	.word	0x00000100


	//   ....[1]....
        /*0078*/ 	.word	0x000001c0


	//   ....[2]....
        /*007c*/ 	.word	0x00000490


	//   ....[3]....
        /*0080*/ 	.word	0x00000590


	//   ....[4]....
        /*0084*/ 	.word	0x00000720


	//   ....[5]....
        /*0088*/ 	.word	0x000007f0


	//   ....[6]....
        /*008c*/ 	.word	0x00000980


	//   ....[7]....
        /*0090*/ 	.word	0x00000a50


	//   ....[8]....
        /*0094*/ 	.word	0x00000be0


	//   ....[9]....
        /*0098*/ 	.word	0x00000cb0


	//   ....[10]....
        /*009c*/ 	.word	0x00000ef0


	//   ....[11]....
        /*00a0*/ 	.word	0x00000fc0


	//   ....[12]....
        /*00a4*/ 	.word	0x000011d0


	//   ....[13]....
        /*00a8*/ 	.word	0x000012a0


	//   ....[14]....
        /*00ac*/ 	.word	0x00001440


	//   ....[15]....
        /*00b0*/ 	.word	0x00001510


	//   ....[16]....
        /*00b4*/ 	.word	0x000015d0


	//   ....[17]....
        /*00b8*/ 	.word	0x000016c0


	//   ....[18]....
        /*00bc*/ 	.word	0x00001950


	//   ....[19]....
        /*00c0*/ 	.word	0x00001a50


	//   ....[20]....
        /*00c4*/ 	.word	0x00001be0


	//   ....[21]....
        /*00c8*/ 	.word	0x00001cb0


	//   ....[22]....
        /*00cc*/ 	.word	0x00001e40


	//   ....[23]....
        /*00d0*/ 	.word	0x00001f10


	//   ....[24]....
        /*00d4*/ 	.word	0x000020a0


	//   ....[25]....
        /*00d8*/ 	.word	0x00002170


	//   ....[26]....
        /*00dc*/ 	.word	0x000023b0


	//   ....[27]....
        /*00e0*/ 	.word	0x00002480


	//   ....[28]....
        /*00e4*/ 	.word	0x00002690


	//   ....[29]....
        /*00e8*/ 	.word	0x00002760


	//   ....[30]....
        /*00ec*/ 	.word	0x00002900


	//   ....[31]....
        /*00f0*/ 	.word	0x000029d0


	//   ....[32]....
        /*00f4*/ 	.word	0x00002a90


	//   ....[33]....
        /*00f8*/ 	.word	0x00002b70


	//   ....[34]....
        /*00fc*/ 	.word	0x00002e10


	//   ....[35]....
        /*0100*/ 	.word	0x00002f10


	//   ....[36]....
        /*0104*/ 	.word	0x000030b0


	//   ....[37]....
        /*0108*/ 	.word	0x00003190


	//   ....[38]....
        /*010c*/ 	.word	0x00003330


	//   ....[39]....
        /*0110*/ 	.word	0x00003410


	//   ....[40]....
        /*0114*/ 	.word	0x000035b0


	//   ....[41]....
        /*0118*/ 	.word	0x00003690


	//   ....[42]....
        /*011c*/ 	.word	0x000038b0


	//   ....[43]....
        /*0120*/ 	.word	0x00003980


	//   ....[44]....
        /*0124*/ 	.word	0x00003b90


	//   ....[45]....
        /*0128*/ 	.word	0x00003c70


	//   ....[46]....
        /*012c*/ 	.word	0x00003e10


	//   ....[47]....
        /*0130*/ 	.word	0x00003ee0


	//   ....[48]....
        /*0134*/ 	.word	0x00003ff0


	//   ....[49]....
        /*0138*/ 	.word	0x00004340


	//   ....[50]....
        /*013c*/ 	.word	0x00004430


	//   ....[51]....
        /*0140*/ 	.word	0x000045c0


	//   ....[52]....
        /*0144*/ 	.word	0x000046a0


	//   ....[53]....
        /*0148*/ 	.word	0x00004830


	//   ....[54]....
        /*014c*/ 	.word	0x00004900


	//   ....[55]....
        /*0150*/ 	.word	0x00004a90


	//   ....[56]....
        /*0154*/ 	.word	0x00004b70


	//   ....[57]....
        /*0158*/ 	.word	0x00004e10


	//   ....[58]....
        /*015c*/ 	.word	0x00004ee0


	//   ....[59]....
        /*0160*/ 	.word	0x000050f0


	//   ....[60]....
        /*0164*/ 	.word	0x000051d0


	//   ....[61]....
        /*0168*/ 	.word	0x00005370


	//   ....[62]....
        /*016c*/ 	.word	0x00005440


	//----- nvinfo : EIATTR_EXIT_INSTR_OFFSETS
	.align		4
.L_112:
        /*0170*/ 	.byte	0x04, 0x1c
        /*0172*/ 	.short	(.L_114 - .L_113)


	//   ....[0]....
.L_113:
        /*0174*/ 	.word	0x000016e0


	//   ....[1]....
        /*0178*/ 	.word	0x00002ae0


	//   ....[2]....
        /*017c*/ 	.word	0x00004010


	//   ....[3]....
        /*0180*/ 	.word	0x000054a0


	//----- nvinfo : EIATTR_CRS_STACK_SIZE
	.align		4
.L_114:
        /*0184*/ 	.byte	0x04, 0x1e
        /*0186*/ 	.short	(.L_116 - .L_115)
.L_115:
        /*0188*/ 	.word	0x00000000


	//----- nvinfo : EIATTR_CBANK_PARAM_SIZE
	.align		4
.L_116:
        /*018c*/ 	.byte	0x03, 0x19
        /*018e*/ 	.short	0x0015


	//----- nvinfo : EIATTR_PARAM_CBANK
	.align		4
        /*0190*/ 	.byte	0x04, 0x0a
        /*0192*/ 	.short	(.L_118 - .L_117)
	.align		4
.L_117:
        /*0194*/ 	.word	index@(.nv.constant0._Z11dGPUtestingPfiiib)
        /*0198*/ 	.short	0x0380
        /*019a*/ 	.short	0x0015


	//----- nvinfo : EIATTR_SW_WAR
	.align		4
.L_118:
        /*019c*/ 	.byte	0x04, 0x36
        /*019e*/ 	.short	(.L_120 - .L_119)
.L_119:
        /*01a0*/ 	.word	0x00000008
.L_120:


//--------------------- .nv.callgraph             --------------------------
	.section	.nv.callgraph,"",@"SHT_CUDA_CALLGRAPH"
	.align	4
	.sectionentsize	8
	.align		4
        /*0000*/ 	.word	0x00000000
	.align		4
        /*0004*/ 	.word	0xffffffff
	.align		4
        /*0008*/ 	.word	index@(_Z11rGPUtestingPfiib)
	.align		4
        /*000c*/ 	.word	index@(vprintf)
	.align		4
        /*0010*/ 	.word	index@(_Z11dGPUtestingPfiiib)
	.align		4
        /*0014*/ 	.word	index@(vprintf)
	.align		4
        /*0018*/ 	.word	0x00000000
	.align		4
        /*001c*/ 	.word	0xfffffffe
	.align		4
        /*0020*/ 	.word	0x00000000
	.align		4
        /*0024*/ 	.word	0xfffffffd
	.align		4
        /*0028*/ 	.word	0x00000000
	.align		4
        /*002c*/ 	.word	0xfffffffc


//--------------------- .nv.constant4             --------------------------
	.section	.nv.constant4,"a",@progbits
	.align	8
	.align		8
.nv.constant4:
        /*0000*/ 	.dword	$str
	.align		8
        /*0008*/ 	.dword	$str$1
	.align		8
        /*0010*/ 	.dword	$str$2
	.align		8
        /*0018*/ 	.dword	$str$3
	.align		8
        /*0020*/ 	.dword	$str$4
	.align		8
        /*0028*/ 	.dword	$str$5
	.align		8
        /*0030*/ 	.dword	$str$6
	.align		8
        /*0038*/ 	.dword	$str$7
	.align		8
        /*0040*/ 	.dword	$str$8
	.align		8
        /*0048*/ 	.dword	$str$9
	.align		8
        /*0050*/ 	.dword	$str$10
	.align		8
        /*0058*/ 	.dword	$str$11
	.align		8
        /*0060*/ 	.dword	$str$12
	.align		8
        /*0068*/ 	.dword	vprintf


//--------------------- .text._Z8mykernelPfPKfiii --------------------------
	.section	.text._Z8mykernelPfPKfiii,"ax",@progbits
	.align	128
        .global         _Z8mykernelPfPKfiii
        .type           _Z8mykernelPfPKfiii,@function
        .size           _Z8mykernelPfPKfiii,(.L_x_242 - _Z8mykernelPfPKfiii)
        .other          _Z8mykernelPfPKfiii,@"STO_CUDA_ENTRY STV_DEFAULT"
_Z8mykernelPfPKfiii:
.text._Z8mykernelPfPKfiii:
[----:B------:R-:W-:Y:S01]  /*0000*/  LDC R1, c[0x0][0x37c] ;  /* 0x0000df00ff017b82 */ /* 0x000fe20000000800 */
[----:B------:R-:W0:Y:S01]  /*0010*/  S2R R43, SR_CTAID.X ;  /* 0x00000000002b7919 */ /* 0x000e220000002500 */
[----:B------:R-:W1:Y:S01]  /*0020*/  LDCU UR8, c[0x0][0x394] ;  /* 0x00007280ff0877ac */ /* 0x000e620008000800 */
[----:B------:R-:W-:Y:S02]  /*0030*/  CS2R R16, SRZ ;  /* 0x0000000000107805 */ /* 0x000fe4000001ff00 */
[----:B------:R-:W-:Y:S01]  /*0040*/  CS2R R32, SRZ ;  /* 0x0000000000207805 */ /* 0x000fe2000001ff00 */
[----:B------:R-:W2:Y:S01]  /*0050*/  S2R R20, SR_CTAID.Y ;  /* 0x0000000000147919 */ /* 0x000ea20000002600 */
[----:B------:R-:W-:Y:S01]  /*0060*/  IMAD.MOV.U32 R30, RZ, RZ, RZ ;  /* 0x000000ffff1e7224 */ /* 0x000fe200078e00ff */
[----:B------:R-:W-:Y:S02]  /*0070*/  CS2R R34, SRZ ;  /* 0x0000000000227805 */ /* 0x000fe4000001ff00 */
[----:B------:R-:W-:Y:S01]  /*0080*/  CS2R R36, SRZ ;  /* 0x0000000000247805 */ /* 0x000fe2000001ff00 */
[----:B------:R-:W0:Y:S01]  /*0090*/  S2R R0, SR_TID.X ;  /* 0x0000000000007919 */ /* 0x000e220000002100 */
[----:B------:R-:W-:-:S02]  /*00a0*/  CS2R R38, SRZ ;  /* 0x0000000000267805 */ /* 0x000fc4000001ff00 */
[----:B------:R-:W-:Y:S02]  /*00b0*/  CS2R R40, SRZ ;  /* 0x0000000000287805 */ /* 0x000fe4000001ff00 */
[----:B------:R-:W-:Y:S01]  /*00c0*/  CS2R R58, SRZ ;  /* 0x00000000003a7805 */ /* 0x000fe2000001ff00 */
[----:B------:R-:W2:Y:S01]  /*00d0*/  S2R R3, SR_TID.Y ;  /* 0x0000000000037919 */ /* 0x000ea20000002200 */
[----:B------:R-:W-:Y:S02]  /*00e0*/  CS2R R60, SRZ ;  /* 0x00000000003c7805 */ /* 0x000fe4000001ff00 */
[----:B------:R-:W-:Y:S02]  /*00f0*/  CS2R R62, SRZ ;  /* 0x00000000003e7805 */ /* 0x000fe4000001ff00 */
[----:B------:R-:W-:Y:S01]  /*0100*/  CS2R R64, SRZ ;  /* 0x0000000000407805 */ /* 0x000fe2000001ff00 */
[----:B------:R-:W3:Y:S01]  /*0110*/  S2R R18, SR_TID.X ;  /* 0x0000000000127919 */ /* 0x000ee20000002100 */
[----:B------:R-:W-:-:S02]  /*0120*/  CS2R R66, SRZ ;  /* 0x0000000000427805 */ /* 0x000fc4000001ff00 */
[----:B------:R-:W-:Y:S01]  /*0130*/  CS2R R68, SRZ ;  /* 0x0000000000447805 */ /* 0x000fe2000001ff00 */
[----:B-1----:R-:W-:Y:S01]  /*0140*/  UISETP.GE.AND UP0, UPT, UR8, 0x1, UPT ;  /* 0x000000010800788c */ /* 0x002fe2000bf06270 */
[----:B------:R-:W1:Y:S01]  /*0150*/  S2R R55, SR_TID.Y ;  /* 0x0000000000377919 */ /* 0x000e620000002200 */
[----:B------:R-:W-:Y:S02]  /*0160*/  CS2R R70, SRZ ;  /* 0x0000000000467805 */ /* 0x000fe4000001ff00 */
[----:B------:R-:W-:Y:S02]  /*0170*/  CS2R R72, SRZ ;  /* 0x0000000000487805 */ /* 0x000fe4000001ff00 */
[----:B------:R-:W-:Y:S02]  /*0180*/  CS2R R74, SRZ ;  /* 0x00000000004a7805 */ /* 0x000fe4000001ff00 */
[----:B------:R-:W-:Y:S02]  /*0190*/  CS2R R76, SRZ ;  /* 0x00000000004c7805 */ /* 0x000fe4000001ff00 */
[----:B------:R-:W-:-:S02]  /*01a0*/  CS2R R78, SRZ ;  /* 0x00000000004e7805 */ /* 0x000fc4000001ff00 */
[----:B------:R-:W-:Y:S02]  /*01b0*/  CS2R R14, SRZ ;  /* 0x00000000000e7805 */ /* 0x000fe4000001ff00 */
[----:B------:R-:W-:Y:S02]  /*01c0*/  CS2R R4, SRZ ;  /* 0x0000000000047805 */ /* 0x000fe4000001ff00 */
[----:B------:R-:W-:Y:S02]  /*01d0*/  CS2R R6, SRZ ;  /* 0x0000000000067805 */ /* 0x000fe4000001ff00 */
[----:B------:R-:W-:Y:S02]  /*01e0*/  CS2R R8, SRZ ;  /* 0x0000000000087805 */ /* 0x000fe4000001ff00 */
[----:B------:R-:W-:Y:S01]  /*01f0*/  CS2R R10, SRZ ;  /* 0x00000000000a7805 */ /* 0x000fe2000001ff00 */
[----:B------:R-:W-:Y:S01]  /*0200*/  IMAD.MOV.U32 R81, RZ, RZ, RZ ;  /* 0x000000ffff517224 */ /* 0x000fe200078e00ff */
[----:B------:R-:W-:Y:S01]  /*0210*/  CS2R R12, SRZ ;  /* 0x00000000000c7805 */ /* 0x000fe2000001ff00 */
[----:B------:R-:W-:Y:S01]  /*0220*/  IMAD.MOV.U32 R85, RZ, RZ, RZ ;  /* 0x000000ffff557224 */ /* 0x000fe200078e00ff */
[----:B------:R-:W4:Y:S01]  /*0230*/  LDCU.64 UR6, c[0x0][0x358] ;  /* 0x00006b00ff0677ac */ /* 0x000f220008000a00 */
[----:B------:R-:W-:-:S02]  /*0240*/  IMAD.MOV.U32 R83, RZ, RZ, RZ ;  /* 0x000000ffff537224 */ /* 0x000fc400078e00ff */
[----:B------:R-:W-:Y:S02]  /*0250*/  IMAD.MOV.U32 R89, RZ, RZ, RZ ;  /* 0x000000ffff597224 */ /* 0x000fe400078e00ff */
[----:B------:R-:W-:Y:S02]  /*0260*/  IMAD.MOV.U32 R93, RZ, RZ, RZ ;  /* 0x000000ffff5d7224 */ /* 0x000fe400078e00ff */
[----:B0-----:R-:W-:Y:S02]  /*0270*/  IMAD R31, R43, 0x40, R0 ;  /* 0x000000402b1f7824 */ /* 0x001fe400078e0200 */
[----:B------:R-:W-:Y:S02]  /*0280*/  IMAD.MOV.U32 R91, RZ, RZ, RZ ;  /* 0x000000ffff5b7224 */ /* 0x000fe400078e00ff */
[----:B--2---:R-:W-:Y:S01]  /*0290*/  IMAD R28, R20, 0x40, R3 ;  /* 0x00000040141c7824 */ /* 0x004fe200078e0203 */
[----:B------:R-:W-:Y:S01]  /*02a0*/  CS2R R2, SRZ ;  /* 0x0000000000027805 */ /* 0x000fe2000001ff00 */
[----:B------:R-:W-:-:S02]  /*02b0*/  IMAD.MOV.U32 R57, RZ, RZ, RZ ;  /* 0x000000ffff397224 */ /* 0x000fc400078e00ff */
[----:B------:R-:W-:Y:S01]  /*02c0*/  IMAD.MOV.U32 R87, RZ, RZ, RZ ;  /* 0x000000ffff577224 */ /* 0x000fe200078e00ff */
[----:B------:R-:W-:Y:S01]  /*02d0*/  VIMNMX R24, PT, PT, R28, R31, !PT ;  /* 0x0000001f1c187248 */ /* 0x000fe20007fe0100 */
[----:B------:R-:W-:Y:S02]  /*02e0*/  IMAD.MOV.U32 R29, RZ, RZ, RZ ;  /* 0x000000ffff1d7224 */ /* 0x000fe400078e00ff */
[----:B------:R-:W-:Y:S02]  /*02f0*/  IMAD.MOV.U32 R27, RZ, RZ, RZ ;  /* 0x000000ffff1b7224 */ /* 0x000fe400078e00ff */
[----:B------:R-:W-:Y:S02]  /*0300*/  IMAD.MOV.U32 R25, RZ, RZ, RZ ;  /* 0x000000ffff197224 */ /* 0x000fe400078e00ff */
[----:B------:R-:W-:Y:S02]  /*0310*/  IMAD.MOV.U32 R23, RZ, RZ, RZ ;  /* 0x000000ffff177224 */ /* 0x000fe400078e00ff */
[----:B------:R-:W-:-:S02]  /*0320*/  IMAD.MOV.U32 R21, RZ, RZ, RZ ;  /* 0x000000ffff157224 */ /* 0x000fc400078e00ff */
[----:B------:R-:W-:Y:S02]  /*0330*/  IMAD.MOV.U32 R19, RZ, RZ, RZ ;  /* 0x000000ffff137224 */ /* 0x000fe400078e00ff */
[----:B------:R-:W-:Y:S01]  /*0340*/  IMAD.MOV.U32 R0, RZ, RZ, RZ ;  /* 0x000000ffff007224 */ /* 0x000fe200078e00ff */
[----:B-1-34-:R-:W-:Y:S06]  /*0350*/  BRA.U !UP0, `(.L_x_0) ;  /* 0x0000000908187547 */ /* 0x01afec000b800000 */
[----:B------:R-:W-:Y:S01]  /*0360*/  IMAD R18, R43, 0x40, R18 ;  /* 0x000000402b127824 */ /* 0x000fe200078e0212 */
[----:B------:R-:W0:Y:S01]  /*0370*/  LDCU UR9, c[0x0][0x398] ;  /* 0x00007300ff0977ac */ /* 0x000e220008000800 */
[----:B------:R-:W-:Y:S02]  /*0380*/  IMAD R55, R20, 0x40, R55 ;  /* 0x0000004014377824 */ /* 0x000fe400078e0237 */
[----:B------:R-:W-:Y:S01]  /*0390*/  IMAD.MOV.U32 R17, RZ, RZ, RZ ;  /* 0x000000ffff117224 */ /* 0x000fe200078e00ff */
[----:B------:R-:W1:Y:S01]  /*03a0*/  LDCU.64 UR10, c[0x0][0x388] ;  /* 0x00007100ff0a77ac */ /* 0x000e620008000a00 */
[----:B------:R-:W-:Y:S01]  /*03b0*/  VIADD R18, R18, 0x20 ;  /* 0x0000002012127836 */ /* 0x000fe20000000000 */
[----:B------:R-:W-:-:S12]  /*03c0*/  UIADD3 UR4, UPT, UPT, -UR8, URZ, URZ ;  /* 0x000000ff08047290 */ /* 0x000fd8000fffe1ff */
.L_x_1:
[----:B------:R-:W2:Y:S01]  /*03d0*/  LDC.64 R42, c[0x0][0x388] ;  /* 0x0000e200ff2a7b82 */ /* 0x000ea20000000a00 */
[----:B0-----:R-:W-:Y:S01]  /*03e0*/  UIMAD UR5, UR9, UR9, URZ ;  /* 0x00000009090572a4 */ /* 0x001fe2000f8e02ff */
[C---:B------:R-:W-:Y:S02]  /*03f0*/  VIADD R20, R18.reuse, 0xffffffe0 ;  /* 0xffffffe012147836 */ /* 0x040fe40000000000 */
[C---:B------:R-:W-:Y:S02]  /*0400*/  VIADD R26, R18.reuse, 0xfffffff0 ;  /* 0xfffffff0121a7836 */ /* 0x040fe40000000000 */
[----:B------:R-:W-:Y:S01]  /*0410*/  VIADD R44, R18, 0xfffffff8 ;  /* 0xfffffff8122c7836 */ /* 0x000fe20000000000 */
[----:B------:R-:W-:Y:S01]  /*0420*/  IADD3 R45, P0, PT, R20, UR5, RZ ;  /* 0x00000005142d7c10 */ /* 0x000fe2000ff1e0ff */
[----:B------:R-:W-:Y:S01]  /*0430*/  VIADD R22, R18, 0xffffffe8 ;  /* 0xffffffe812167836 */ /* 0x000fe20000000000 */
[----:B------:R-:W-:Y:S02]  /*0440*/  IADD3 R47, P2, PT, R26, UR5, RZ ;  /* 0x000000051a2f7c10 */ /* 0x000fe4000ff5e0ff */
[----:B------:R-:W-:-:S02]  /*0450*/  LEA.HI.X.SX32 R46, R20, RZ, 0x1, P0 ;  /* 0x000000ff142e7211 */ /* 0x000fc400000f0eff */
[C---:B-1----:R-:W-:Y:S02]  /*0460*/  LEA R50, P0, R45.reuse, UR10, 0x2 ;  /* 0x0000000a2d327c11 */ /* 0x042fe4000f8010ff */
[----:B------:R-:W-:Y:S02]  /*0470*/  IADD3 R20, P3, PT, R44, UR5, RZ ;  /* 0x000000052c147c10 */ /* 0x000fe4000ff7e0ff */
[----:B------:R-:W-:Y:S02]  /*0480*/  IADD3 R49, P1, PT, R22, UR5, RZ ;  /* 0x0000000516317c10 */ /* 0x000fe4000ff3e0ff */
[----:B------:R-:W-:Y:S01]  /*0490*/  LEA.HI.X R51, R45, UR11, R46, 0x2, P0 ;  /* 0x0000000b2d337c11 */ /* 0x000fe200080f142e */
[----:B------:R-:W-:Y:S01]  /*04a0*/  VIADD R90, R18, 0x8 ;  /* 0x00000008125a7836 */ /* 0x000fe20000000000 */
[----:B------:R-:W-:Y:S02]  /*04b0*/  LEA.HI.X.SX32 R26, R26, RZ, 0x1, P2 ;  /* 0x000000ff1a1a7211 */ /* 0x000fe400010f0eff */
[----:B------:R-:W-:Y:S01]  /*04c0*/  LEA.HI.X.SX32 R45, R44, RZ, 0x1, P3 ;  /* 0x000000ff2c2d7211 */ /* 0x000fe200018f0eff */
[----:B--2---:R-:W-:Y:S01]  /*04d0*/  IMAD.WIDE R52, R55, 0x4, R42 ;  /* 0x0000000437347825 */ /* 0x004fe200078e022a */
[----:B------:R-:W-:Y:S01]  /*04e0*/  LEA.HI.X.SX32 R22, R22, RZ, 0x1, P1 ;  /* 0x000000ff16167211 */ /* 0x000fe200008f0eff */
[----:B------:R-:W2:Y:S01]  /*04f0*/  LDG.E R50, desc[UR6][R50.64] ;  /* 0x0000000632327981 */ /* 0x000ea2000c1e1900 */
[----:B------:R-:W-:-:S02]  /*0500*/  LEA R48, P0, R49, UR10, 0x2 ;  /* 0x0000000a31307c11 */ /* 0x000fc4000f8010ff */
[----:B------:R-:W-:Y:S01]  /*0510*/  LEA R44, P2, R20, UR10, 0x2 ;  /* 0x0000000a142c7c11 */ /* 0x000fe2000f8410ff */
[----:B------:R-:W-:Y:S01]  /*0520*/  VIADD R42, R18, 0x10 ;  /* 0x00000010122a7836 */ /* 0x000fe20000000000 */
[----:B------:R-:W-:Y:S01]  /*0530*/  LEA.HI.X R49, R49, UR11, R22, 0x2, P0 ;  /* 0x0000000b31317c11 */ /* 0x000fe200080f1416 */
[----:B------:R-:W2:Y:S01]  /*0540*/  LDG.E R84, desc[UR6][R52.64] ;  /* 0x0000000634547981 */ /* 0x000ea2000c1e1900 */
[----:B------:R-:W-:Y:S02]  /*0550*/  LEA.HI.X R45, R20, UR11, R45, 0x2, P2 ;  /* 0x0000000b142d7c11 */ /* 0x000fe400090f142d */
[C---:B------:R-:W-:Y:S01]  /*0560*/  IADD3 R43, P0, PT, R90.reuse, UR5, RZ ;  /* 0x000000055a2b7c10 */ /* 0x040fe2000ff1e0ff */
[----:B------:R-:W3:Y:S01]  /*0570*/  LDG.E R20, desc[UR6][R48.64] ;  /* 0x0000000630147981 */ /* 0x000ee2000c1e1900 */
[C---:B------:R-:W-:Y:S02]  /*0580*/  LEA R46, P1, R47.reuse, UR10, 0x2 ;  /* 0x0000000a2f2e7c11 */ /* 0x040fe4000f8210ff */
[----:B------:R-:W-:Y:S01]  /*0590*/  LEA.HI.X.SX32 R90, R90, RZ, 0x1, P0 ;  /* 0x000000ff5a5a7211 */ /* 0x000fe200000f0eff */
[----:B------:R0:W4:Y:S01]  /*05a0*/  LDG.E R86, desc[UR6][R44.64] ;  /* 0x000000062c567981 */ /* 0x000122000c1e1900 */
[----:B------:R-:W-:-:S03]  /*05b0*/  LEA.HI.X R47, R47, UR11, R26, 0x2, P1 ;  /* 0x0000000b2f2f7c11 */ /* 0x000fc600088f141a */
[----:B------:R-:W5:Y:S04]  /*05c0*/  LDG.E R82, desc[UR6][R52.64+0x20] ;  /* 0x0000200634527981 */ /* 0x000f68000c1e1900 */
[----:B------:R1:W5:Y:S01]  /*05d0*/  LDG.E R22, desc[UR6][R46.64] ;  /* 0x000000062e167981 */ /* 0x000362000c1e1900 */
[----:B0-----:R-:W-:-:S03]  /*05e0*/  LEA R44, P0, R43, UR10, 0x2 ;  /* 0x0000000a2b2c7c11 */ /* 0x001fc6000f8010ff */
[----:B------:R-:W5:Y:S01]  /*05f0*/  LDG.E R80, desc[UR6][R52.64+0x40] ;  /* 0x0000400634507981 */ /* 0x000f62000c1e1900 */
[----:B------:R-:W-:Y:S02]  /*0600*/  LEA.HI.X R45, R43, UR11, R90, 0x2, P0 ;  /* 0x0000000b2b2d7c11 */ /* 0x000fe400080f145a */
[C---:B------:R-:W-:Y:S01]  /*0610*/  IADD3 R43, P0, PT, R42.reuse, UR5, RZ ;  /* 0x000000052a2b7c10 */ /* 0x040fe2000ff1e0ff */
[----:B------:R-:W5:Y:S03]  /*0620*/  LDG.E R56, desc[UR6][R52.64+0x60] ;  /* 0x0000600634387981 */ /* 0x000f66000c1e1900 */
[----:B-1----:R-:W-:Y:S01]  /*0630*/  LEA.HI.X.SX32 R46, R42, RZ, 0x1, P0 ;  /* 0x000000ff2a2e7211 */ /* 0x002fe200000f0eff */
[----:B------:R-:W5:Y:S01]  /*0640*/  LDG.E R54, desc[UR6][R52.64+0x80] ;  /* 0x0000800634367981 */ /* 0x000f62000c1e1900 */
[----:B------:R-:W-:-:S03]  /*0650*/  LEA R42, P0, R43, UR10, 0x2 ;  /* 0x0000000a2b2a7c11 */ /* 0x000fc6000f8010ff */
[----:B------:R-:W5:Y:S01]  /*0660*/  LDG.E R26, desc[UR6][R52.64+0xa0] ;  /* 0x0000a006341a7981 */ /* 0x000f62000c1e1900 */
[----:B------:R-:W-:Y:S02]  /*0670*/  LEA.HI.X R43, R43, UR11, R46, 0x2, P0 ;  /* 0x0000000b2b2b7c11 */ /* 0x000fe400080f142e */
[C---:B------:R-:W-:Y:S01]  /*0680*/  IADD3 R47, P0, PT, R18.reuse, UR5, RZ ;  /* 0x00000005122f7c10 */ /* 0x040fe2000ff1e0ff */
[----:B------:R-:W5:Y:S03]  /*0690*/  LDG.E R51, desc[UR6][R52.64+0xc0] ;  /* 0x0000c00634337981 */ /* 0x000f66000c1e1900 */
[----:B------:R-:W-:Y:S01]  /*06a0*/  LEA.HI.X.SX32 R48, R18, RZ, 0x1, P0 ;  /* 0x000000ff12307211 */ /* 0x000fe200000f0eff */
[----:B------:R0:W5:Y:S01]  /*06b0*/  LDG.E R88, desc[UR6][R52.64+0xe0] ;  /* 0x0000e00634587981 */ /* 0x000162000c1e1900 */
[----:B------:R-:W-:-:S03]  /*06c0*/  LEA R46, P0, R47, UR10, 0x2 ;  /* 0x0000000a2f2e7c11 */ /* 0x000fc6000f8010ff */
[----:B------:R-:W5:Y:S01]  /*06d0*/  LDG.E R45, desc[UR6][R44.64] ;  /* 0x000000062c2d7981 */ /* 0x000f62000c1e1900 */
[----:B------:R-:W-:Y:S01]  /*06e0*/  LEA.HI.X R47, R47, UR11, R48, 0x2, P0 ;  /* 0x0000000b2f2f7c11 */ /* 0x000fe200080f1430 */
[----:B------:R-:W-:Y:S02]  /*06f0*/  VIADD R48, R18, 0x18 ;  /* 0x0000001812307836 */ /* 0x000fe40000000000 */
[----:B------:R-:W5:Y:S03]  /*0700*/  LDG.E R42, desc[UR6][R42.64] ;  /* 0x000000062a2a7981 */ /* 0x000f66000c1e1900 */
[C---:B------:R-:W-:Y:S01]  /*0710*/  IADD3 R49, P0, PT, R48.reuse, UR5, RZ ;  /* 0x0000000530317c10 */ /* 0x040fe2000ff1e0ff */
[----:B------:R-:W5:Y:S03]  /*0720*/  LDG.E R47, desc[UR6][R46.64] ;  /* 0x000000062e2f7981 */ /* 0x000f66000c1e1900 */
[----:B0-----:R-:W-:-:S02]  /*0730*/  LEA.HI.X.SX32 R52, R48, RZ, 0x1, P0 ;  /* 0x000000ff30347211 */ /* 0x001fc400000f0eff */
[----:B------:R-:W-:-:S04]  /*0740*/  LEA R48, P0, R49, UR10, 0x2 ;  /* 0x0000000a31307c11 */ /* 0x000fc8000f8010ff */
[----:B------:R-:W-:-:S05]  /*0750*/  LEA.HI.X R49, R49, UR11, R52, 0x2, P0 ;  /* 0x0000000b31317c11 */ /* 0x000fca00080f1434 */
[----:B------:R-:W5:Y:S01]  /*0760*/  LDG.E R48, desc[UR6][R48.64] ;  /* 0x0000000630307981 */ /* 0x000f62000c1e1900 */
[----:B------:R-:W-:-:S04]  /*0770*/  UIADD3 UR4, UPT, UPT, UR4, 0x1, URZ ;  /* 0x0000000104047890 */ /* 0x000fc8000fffe0ff */
[----:B------:R-:W-:Y:S01]  /*0780*/  UISETP.NE.AND UP0, UPT, UR4, URZ, UPT ;  /* 0x000000ff0400728c */ /* 0x000fe2000bf05270 */
[----:B------:R-:W-:Y:S02]  /*0790*/  VIADD R55, R55, UR9 ;  /* 0x0000000937377c36 */ /* 0x000fe40008000000 */
[----:B------:R-:W-:Y:S02]  /*07a0*/  VIADD R18, R18, UR9 ;  /* 0x0000000912127c36 */ /* 0x000fe40008000000 */
[-C--:B--2---:R-:W-:Y:S01]  /*07b0*/  FFMA R87, R50, R84.reuse, R87 ;  /* 0x0000005432577223 */ /* 0x084fe20000000057 */
[-C--:B---3--:R-:W-:Y:S01]  /*07c0*/  FFMA R81, R20, R84.reuse, R81 ;  /* 0x0000005414517223 */ /* 0x088fe20000000051 */
[----:B----4-:R-:W-:Y:S01]  /*07d0*/  FFMA R71, R86, R84, R71 ;  /* 0x0000005456477223 */ /* 0x010fe20000000047 */
[-C--:B-----5:R-:W-:Y:S01]  /*07e0*/  FFMA R57, R50, R82.reuse, R57 ;  /* 0x0000005232397223 */ /* 0x0a0fe20000000039 */
[-C--:B------:R-:W-:Y:S01]  /*07f0*/  FFMA R10, R20, R82.reuse, R10 ;  /* 0x00000052140a7223 */ /* 0x080fe2000000000a */
[----:B------:R-:W-:Y:S01]  /*0800*/  FFMA R69, R86, R82, R69 ;  /* 0x0000005256457223 */ /* 0x000fe20000000045 */
[C---:B------:R-:W-:Y:S01]  /*0810*/  FFMA R79, R22.reuse, R84, R79 ;  /* 0x00000054164f7223 */ /* 0x040fe2000000004f */
[----:B------:R-:W-:Y:S01]  /*0820*/  FFMA R77, R22, R82, R77 ;  /* 0x00000052164d7223 */ /* 0x000fe2000000004d */
[-C--:B------:R-:W-:Y:S01]  /*0830*/  FFMA R91, R50, R80.reuse, R91 ;  /* 0x00000050325b7223 */ /* 0x080fe2000000005b */
[-C--:B------:R-:W-:Y:S01]  /*0840*/  FFMA R8, R20, R80.reuse, R8 ;  /* 0x0000005014087223 */ /* 0x080fe20000000008 */
[-C--:B------:R-:W-:Y:S01]  /*0850*/  FFMA R76, R22, R80.reuse, R76 ;  /* 0x00000050164c7223 */ /* 0x080fe2000000004c */
        /* <DEDUP_REMOVED lines=16> */
[-C--:B------:R-:W-:Y:S01]  /*0960*/  FFMA R64, R86, R51.reuse, R64 ;  /* 0x0000003356407223 */ /* 0x080fe20000000040 */
[-C--:B------:R-:W-:Y:S01]  /*0970*/  FFMA R78, R50, R88.reuse, R78 ;  /* 0x00000058324e7223 */ /* 0x080fe2000000004e */
[-C--:B------:R-:W-:Y:S01]  /*0980*/  FFMA R73, R20, R88.reuse, R73 ;  /* 0x0000005814497223 */ /* 0x080fe20000000049 */
[-C--:B------:R-:W-:Y:S01]  /*0990*/  FFMA R65, R22, R88.reuse, R65 ;  /* 0x0000005816417223 */ /* 0x080fe20000000041 */
[----:B------:R-:W-:Y:S01]  /*09a0*/  FFMA R41, R86, R88, R41 ;  /* 0x0000005856297223 */ /* 0x000fe20000000029 */
[C---:B------:R-:W-:Y:S01]  /*09b0*/  FFMA R38, R45.reuse, R84, R38 ;  /* 0x000000542d267223 */ /* 0x040fe20000000026 */
[C---:B------:R-:W-:Y:S01]  /*09c0*/  FFMA R37, R45.reuse, R82, R37 ;  /* 0x000000522d257223 */ /* 0x040fe20000000025 */
[C---:B------:R-:W-:Y:S01]  /*09d0*/  FFMA R36, R45.reuse, R80, R36 ;  /* 0x000000502d247223 */ /* 0x040fe20000000024 */
[C---:B------:R-:W-:Y:S01]  /*09e0*/  FFMA R35, R45.reuse, R56, R35 ;  /* 0x000000382d237223 */ /* 0x040fe20000000023 */
[C---:B------:R-:W-:Y:S01]  /*09f0*/  FFMA R34, R45.reuse, R54, R34 ;  /* 0x000000362d227223 */ /* 0x040fe20000000022 */
[C---:B------:R-:W-:Y:S01]  /*0a00*/  FFMA R30, R45.reuse, R26, R30 ;  /* 0x0000001a2d1e7223 */ /* 0x040fe2000000001e */
[CC--:B------:R-:W-:Y:S01]  /*0a10*/  FFMA R32, R45.reuse, R51.reuse, R32 ;  /* 0x000000332d207223 */ /* 0x0c0fe20000000020 */
        /* <DEDUP_REMOVED lines=23> */
[C---:B------:R-:W-:Y:S01]  /*0b90*/  FFMA R3, R48.reuse, R51, R3 ;  /* 0x0000003330037223 */ /* 0x040fe20000000003 */
[----:B------:R-:W-:Y:S01]  /*0ba0*/  FFMA R0, R48, R88, R0 ;  /* 0x0000005830007223 */ /* 0x000fe20000000000 */
[----:B------:R-:W-:Y:S06]  /*0bb0*/  BRA.U UP0, `(.L_x_1) ;  /* 0xfffffff900047547 */ /* 0x000fec000b83ffff */
.L_x_0:
[----:B------:R-:W-:Y:S01]  /*0bc0*/  VIADD R26, R28, 0x8 ;  /* 0x000000081c1a7836 */ /* 0x000fe20000000000 */
[----:B------:R-:W-:Y:S01]  /*0bd0*/  ISETP.GE.AND P0, PT, R24, UR8, PT ;  /* 0x0000000818007c0c */ /* 0x000fe2000bf06270 */
[C---:B------:R-:W-:Y:S01]  /*0be0*/  VIADD R22, R28.reuse, 0x18 ;  /* 0x000000181c167836 */ /* 0x040fe20000000000 */
[----:B------:R-:W0:Y:S01]  /*0bf0*/  LDCU.64 UR4, c[0x0][0x380] ;  /* 0x00007000ff0477ac */ /* 0x000e220008000a00 */
[C---:B------:R-:W-:Y:S01]  /*0c00*/  VIADD R24, R28.reuse, 0x10 ;  /* 0x000000101c187836 */ /* 0x040fe20000000000 */
[C---:B------:R-:W-:Y:S01]  /*0c10*/  VIMNMX R18, PT, PT, R31.reuse, R26, !PT ;  /* 0x0000001a1f127248 */ /* 0x040fe20007fe0100 */
[C---:B------:R-:W-:Y:S01]  /*0c20*/  VIADD R80, R28.reuse, 0x30 ;  /* 0x000000301c507836 */ /* 0x040fe20000000000 */
[C---:B------:R-:W-:Y:S01]  /*0c30*/  VIMNMX R20, PT, PT, R31.reuse, R22, !PT ;  /* 0x000000161f147248 */ /* 0x040fe20007fe0100 */
[----:B------:R-:W-:Y:S01]  /*0c40*/  VIADD R82, R28, 0x38 ;  /* 0x000000381c527836 */ /* 0x000fe20000000000 */
[----:B------:R-:W-:Y:S01]  /*0c50*/  ISETP.GE.AND P2, PT, R18, UR8, PT ;  /* 0x0000000812007c0c */ /* 0x000fe2000bf46270 */
[----:B------:R-:W-:Y:S01]  /*0c60*/  IMAD R84, R28, UR8, RZ ;  /* 0x000000081c547c24 */ /* 0x000fe2000f8e02ff */
[C---:B------:R-:W-:Y:S01]  /*0c70*/  VIMNMX R18, PT, PT, R31.reuse, R24, !PT ;  /* 0x000000181f127248 */ /* 0x040fe20007fe0100 */
[----:B------:R-:W-:Y:S01]  /*0c80*/  IMAD R86, R26, UR8, RZ ;  /* 0x000000081a567c24 */ /* 0x000fe2000f8e02ff */
[----:B------:R-:W-:Y:S01]  /*0c90*/  ISETP.GE.AND P6, PT, R20, UR8, PT ;  /* 0x0000000814007c0c */ /* 0x000fe2000bfc6270 */
[----:B------:R-:W1:Y:S01]  /*0ca0*/  @!P0 LDC.64 R46, c[0x0][0x380] ;  /* 0x0000e000ff2e8b82 */ /* 0x000e620000000a00 */
[----:B------:R-:W-:Y:S01]  /*0cb0*/  ISETP.GE.AND P4, PT, R18, UR8, PT ;  /* 0x0000000812007c0c */ /* 0x000fe2000bf86270 */
[C---:B------:R-:W-:Y:S01]  /*0cc0*/  VIADD R20, R28.reuse, 0x20 ;  /* 0x000000201c147836 */ /* 0x040fe20000000000 */
[C---:B------:R-:W-:Y:S01]  /*0cd0*/  VIMNMX R48, PT, PT, R31.reuse, R80, !PT ;  /* 0x000000501f307248 */ /* 0x040fe20007fe0100 */
[----:B------:R-:W-:Y:S01]  /*0ce0*/  @!P0 IMAD R43, R28, UR8, R31 ;  /* 0x000000081c2b8c24 */ /* 0x000fe2000f8e021f */
[----:B------:R-:W-:-:S02]  /*0cf0*/  VIMNMX R50, PT, PT, R31, R82, !PT ;  /* 0x000000521f327248 */ /* 0x000fc40007fe0100 */
[C---:B------:R-:W-:Y:S01]  /*0d00*/  VIMNMX R18, PT, PT, R31.reuse, R20, !PT ;  /* 0x000000141f127248 */ /* 0x040fe20007fe0100 */
[----:B------:R-:W2:Y:S01]  /*0d10*/  @!P2 LDC.64 R44, c[0x0][0x380] ;  /* 0x0000e000ff2cab82 */ /* 0x000ea20000000a00 */
[----:B------:R-:W-:Y:S01]  /*0d20*/  ISETP.GE.AND P3, PT, R48, UR8, PT ;  /* 0x0000000830007c0c */ /* 0x000fe2000bf66270 */
[--C-:B------:R-:W-:Y:S01]  /*0d30*/  @!P2 IMAD R49, R26, UR8, R31.reuse ;  /* 0x000000081a31ac24 */ /* 0x100fe2000f8e021f */
[----:B------:R-:W-:Y:S01]  /*0d40*/  ISETP.GE.AND P5, PT, R18, UR8, PT ;  /* 0x0000000812007c0c */ /* 0x000fe2000bfa6270 */
[----:B------:R-:W-:Y:S02]  /*0d50*/  VIADD R18, R28, 0x28 ;  /* 0x000000281c127836 */ /* 0x000fe40000000000 */
[----:B------:R-:W-:Y:S02]  /*0d60*/  @!P6 IMAD R51, R22, UR8, R31 ;  /* 0x000000081633ec24 */ /* 0x000fe4000f8e021f */
[----:B------:R-:W3:Y:S01]  /*0d70*/  @!P6 LDC.64 R54, c[0x0][0x380] ;  /* 0x0000e000ff36eb82 */ /* 0x000ee20000000a00 */
[----:B------:R-:W-:-:S04]  /*0d80*/  VIMNMX R42, PT, PT, R31, R18, !PT ;  /* 0x000000121f2a7248 */ /* 0x000fc80007fe0100 */
[----:B------:R-:W-:-:S03]  /*0d90*/  ISETP.GE.AND P1, PT, R42, UR8, PT ;  /* 0x000000082a007c0c */ /* 0x000fc6000bf26270 */
[----:B------:R-:W4:Y:S01]  /*0da0*/  @!P4 LDC.64 R52, c[0x0][0x380] ;  /* 0x0000e000ff34cb82 */ /* 0x000f220000000a00 */
[----:B-1----:R-:W-:-:S05]  /*0db0*/  @!P0 IMAD.WIDE.U32 R46, R43, 0x4, R46 ;  /* 0x000000042b2e8825 */ /* 0x002fca00078e002e */
[----:B------:R1:W-:Y:S01]  /*0dc0*/  @!P0 STG.E desc[UR6][R46.64], R87 ;  /* 0x000000572e008986 */ /* 0x0003e2000c101906 */
[----:B------:R-:W-:Y:S01]  /*0dd0*/  ISETP.GE.AND P0, PT, R50, UR8, PT ;  /* 0x0000000832007c0c */ /* 0x000fe2000bf06270 */
[----:B------:R-:W5:Y:S01]  /*0de0*/  @!P5 LDC.64 R42, c[0x0][0x380] ;  /* 0x0000e000ff2adb82 */ /* 0x000f620000000a00 */
[----:B--2---:R-:W-:-:S04]  /*0df0*/  @!P2 IMAD.WIDE.U32 R44, R49, 0x4, R44 ;  /* 0x00000004312ca825 */ /* 0x004fc800078e002c */
[----:B------:R-:W-:Y:S01]  /*0e00*/  @!P4 IMAD R49, R24, UR8, R31 ;  /* 0x000000081831cc24 */ /* 0x000fe2000f8e021f */
[----:B------:R5:W-:Y:S01]  /*0e10*/  @!P2 STG.E desc[UR6][R44.64], R57 ;  /* 0x000000392c00a986 */ /* 0x000be2000c101906 */
[----:B---3--:R-:W-:Y:S02]  /*0e20*/  @!P6 IMAD.WIDE.U32 R54, R51, 0x4, R54 ;  /* 0x000000043336e825 */ /* 0x008fe400078e0036 */
[----:B------:R-:W2:Y:S02]  /*0e30*/  @!P1 LDC.64 R50, c[0x0][0x380] ;  /* 0x0000e000ff329b82 */ /* 0x000ea40000000a00 */
[----:B-1----:R-:W-:Y:S02]  /*0e40*/  VIADD R87, R31, 0x8 ;  /* 0x000000081f577836 */ /* 0x002fe40000000000 */
[----:B------:R-:W-:Y:S02]  /*0e50*/  @!P5 IMAD R47, R20, UR8, R31 ;  /* 0x00000008142fdc24 */ /* 0x000fe4000f8e021f */
[----:B----4-:R-:W-:Y:S01]  /*0e60*/  @!P4 IMAD.WIDE.U32 R52, R49, 0x4, R52 ;  /* 0x000000043134c825 */ /* 0x010fe200078e0034 */
[----:B------:R-:W-:Y:S01]  /*0e70*/  VIMNMX R46, PT, PT, R28, R87, !PT ;  /* 0x000000571c2e7248 */ /* 0x000fe20007fe0100 */
[----:B------:R-:W1:Y:S03]  /*0e80*/  @!P3 LDC.64 R48, c[0x0][0x380] ;  /* 0x0000e000ff30bb82 */ /* 0x000e660000000a00 */
[----:B------:R3:W-:Y:S01]  /*0e90*/  @!P4 STG.E desc[UR6][R52.64], R91 ;  /* 0x0000005b3400c986 */ /* 0x0007e2000c101906 */
[----:B------:R-:W-:Y:S01]  /*0ea0*/  IADD3 R84, P4, PT, R84, R31, RZ ;  /* 0x0000001f54547210 */ /* 0x000fe20007f9e0ff */
[----:B-----5:R-:W-:Y:S01]  /*0eb0*/  @!P5 IMAD.WIDE.U32 R56, R47, 0x4, R42 ;  /* 0x000000042f38d825 */ /* 0x020fe200078e002a */
[----:B------:R-:W-:-:S02]  /*0ec0*/  ISETP.GE.AND P2, PT, R46, UR8, PT ;  /* 0x000000082e007c0c */ /* 0x000fc4000bf46270 */
[----:B------:R-:W4:Y:S01]  /*0ed0*/  @!P0 LDC.64 R44, c[0x0][0x380] ;  /* 0x0000e000ff2c8b82 */ /* 0x000f220000000a00 */
[----:B------:R5:W-:Y:S01]  /*0ee0*/  @!P6 STG.E desc[UR6][R54.64], R93 ;  /* 0x0000005d3600e986 */ /* 0x000be2000c101906 */
[----:B------:R-:W-:Y:S01]  /*0ef0*/  IMAD.X R43, RZ, RZ, RZ, P4 ;  /* 0x000000ffff2b7224 */ /* 0x000fe200020e06ff */
[----:B0-----:R-:W-:Y:S02]  /*0f00*/  LEA R46, P6, R84, UR4, 0x2 ;  /* 0x00000004542e7c11 */ /* 0x001fe4000f8c10ff */
[----:B------:R-:W-:Y:S01]  /*0f10*/  VIMNMX R42, PT, PT, R26, R87, !PT ;  /* 0x000000571a2a7248 */ /* 0x000fe20007fe0100 */
[----:B------:R0:W-:Y:S01]  /*0f20*/  @!P5 STG.E desc[UR6][R56.64], R89 ;  /* 0x000000593800d986 */ /* 0x0001e2000c101906 */
[----:B------:R-:W-:Y:S01]  /*0f30*/  LEA.HI.X R47, R84, UR5, R43, 0x2, P6 ;  /* 0x00000005542f7c11 */ /* 0x000fe2000b0f142b */
[--C-:B------:R-:W-:Y:S01]  /*0f40*/  @!P1 IMAD R43, R18, UR8, R31.reuse ;  /* 0x00000008122b9c24 */ /* 0x100fe2000f8e021f */
[----:B------:R-:W-:Y:S01]  /*0f50*/  ISETP.GE.AND P4, PT, R42, UR8, PT ;  /* 0x000000082a007c0c */ /* 0x000fe2000bf86270 */
[----:B---3--:R-:W-:Y:S01]  /*0f60*/  @!P3 IMAD R53, R80, UR8, R31 ;  /* 0x000000085035bc24 */ /* 0x008fe2000f8e021f */
[----:B------:R-:W-:Y:S01]  /*0f70*/  IADD3 R52, P6, PT, R86, R31, RZ ;  /* 0x0000001f56347210 */ /* 0x000fe20007fde0ff */
[----:B--2---:R-:W-:Y:S01]  /*0f80*/  @!P1 IMAD.WIDE.U32 R50, R43, 0x4, R50 ;  /* 0x000000042b329825 */ /* 0x004fe200078e0032 */
[----:B------:R-:W-:-:S03]  /*0f90*/  VIMNMX R42, PT, PT, R24, R87, !PT ;  /* 0x00000057182a7248 */ /* 0x000fc60007fe0100 */
[----:B-----5:R-:W-:Y:S01]  /*0fa0*/  IMAD.X R55, RZ, RZ, RZ, P6 ;  /* 0x000000ffff377224 */ /* 0x020fe200030e06ff */
[----:B------:R-:W-:Y:S01]  /*0fb0*/  ISETP.GE.AND P5, PT, R42, UR8, PT ;  /* 0x000000082a007c0c */ /* 0x000fe2000bfa6270 */
[----:B-1----:R-:W-:Y:S01]  /*0fc0*/  @!P3 IMAD.WIDE.U32 R48, R53, 0x4, R48 ;  /* 0x000000043530b825 */ /* 0x002fe200078e0030 */
[----:B------:R-:W-:Y:S01]  /*0fd0*/  LEA R42, P6, R52, UR4, 0x2 ;  /* 0x00000004342a7c11 */ /* 0x000fe2000f8c10ff */
[----:B------:R1:W-:Y:S02]  /*0fe0*/  @!P1 STG.E desc[UR6][R50.64], R83 ;  /* 0x0000005332009986 */ /* 0x0003e4000c101906 */
[----:B------:R-:W-:Y:S01]  /*0ff0*/  IMAD R54, R24, UR8, RZ ;  /* 0x0000000818367c24 */ /* 0x000fe2000f8e02ff */
[----:B------:R-:W-:Y:S01]  /*1000*/  LEA.HI.X R43, R52, UR5, R55, 0x2, P6 ;  /* 0x00000005342b7c11 */ /* 0x000fe2000b0f1437 */
[----:B------:R-:W-:Y:S01]  /*1010*/  @!P0 IMAD R53, R82, UR8, R31 ;  /* 0x0000000852358c24 */ /* 0x000fe2000f8e021f */
[----:B------:R2:W-:Y:S01]  /*1020*/  @!P3 STG.E desc[UR6][R48.64], R85 ;  /* 0x000000553000b986 */ /* 0x0005e2000c101906 */
[----:B------:R-:W-:Y:S01]  /*1030*/  IMAD R84, R22, UR8, RZ ;  /* 0x0000000816547c24 */ /* 0x000fe2000f8e02ff */
[----:B------:R-:W-:Y:S01]  /*1040*/  IADD3 R55, P1, PT, R54, R31, RZ ;  /* 0x0000001f36377210 */ /* 0x000fe20007f3e0ff */
[----:B----4-:R-:W-:Y:S01]  /*1050*/  @!P0 IMAD.WIDE.U32 R52, R53, 0x4, R44 ;  /* 0x0000000435348825 */ /* 0x010fe200078e002c */
[----:B------:R-:W-:-:S02]  /*1060*/  VIMNMX R45, PT, PT, R22, R87, !PT ;  /* 0x00000057162d7248 */ /* 0x000fc40007fe0100 */
[----:B------:R-:W-:Y:S01]  /*1070*/  VIMNMX R54, PT, PT, R20, R87, !PT ;  /* 0x0000005714367248 */ /* 0x000fe20007fe0100 */
[----:B0-----:R-:W-:Y:S01]  /*1080*/  IMAD.X R56, RZ, RZ, RZ, P1 ;  /* 0x000000ffff387224 */ /* 0x001fe200008e06ff */
[----:B------:R-:W-:Y:S01]  /*1090*/  @!P0 STG.E desc[UR6][R52.64], R78 ;  /* 0x0000004e34008986 */ /* 0x000fe2000c101906 */
[----:B------:R-:W-:Y:S01]  /*10a0*/  LEA R44, P6, R55, UR4, 0x2 ;  /* 0x00000004372c7c11 */ /* 0x000fe2000f8c10ff */
[----:B-1----:R-:W-:Y:S01]  /*10b0*/  VIADD R83, R31, 0x18 ;  /* 0x000000181f537836 */ /* 0x002fe20000000000 */
[----:B------:R-:W-:Y:S01]  /*10c0*/  IADD3 R51, P0, PT, R84, R31, RZ ;  /* 0x0000001f54337210 */ /* 0x000fe20007f1e0ff */
[----:B------:R0:W-:Y:S01]  /*10d0*/  @!P2 STG.E desc[UR6][R46.64+0x20], R81 ;  /* 0x000020512e00a986 */ /* 0x0001e2000c101906 */
[----:B------:R-:W-:Y:S02]  /*10e0*/  ISETP.GE.AND P3, PT, R45, UR8, PT ;  /* 0x000000082d007c0c */ /* 0x000fe4000bf66270 */
[----:B------:R-:W-:Y:S01]  /*10f0*/  ISETP.GE.AND P1, PT, R54, UR8, PT ;  /* 0x0000000836007c0c */ /* 0x000fe2000bf26270 */
[----:B------:R-:W-:Y:S01]  /*1100*/  IMAD.X R54, RZ, RZ, RZ, P0 ;  /* 0x000000ffff367224 */ /* 0x000fe200000e06ff */
[----:B------:R-:W-:Y:S01]  /*1110*/  LEA.HI.X R45, R55, UR5, R56, 0x2, P6 ;  /* 0x00000005372d7c11 */ /* 0x000fe2000b0f1438 */
[----:B------:R-:W-:Y:S01]  /*1120*/  IMAD R56, R20, UR8, RZ ;  /* 0x0000000814387c24 */ /* 0x000fe2000f8e02ff */
[-C--:B--2---:R-:W-:Y:S01]  /*1130*/  VIMNMX R49, PT, PT, R18, R87.reuse, !PT ;  /* 0x0000005712317248 */ /* 0x084fe20007fe0100 */
[----:B------:R1:W-:Y:S01]  /*1140*/  @!P4 STG.E desc[UR6][R42.64+0x20], R10 ;  /* 0x0000200a2a00c986 */ /* 0x0003e2000c101906 */
[----:B------:R-:W-:-:S02]  /*1150*/  VIMNMX R50, PT, PT, R80, R87, !PT ;  /* 0x0000005750327248 */ /* 0x000fc40007fe0100 */
[----:B------:R-:W-:Y:S01]  /*1160*/  LEA R48, P6, R51, UR4, 0x2 ;  /* 0x0000000433307c11 */ /* 0x000fe2000f8c10ff */
[----:B0-----:R-:W-:Y:S01]  /*1170*/  VIADD R81, R31, 0x10 ;  /* 0x000000101f517836 */ /* 0x001fe20000000000 */
[----:B------:R-:W-:Y:S01]  /*1180*/  ISETP.GE.AND P0, PT, R49, UR8, PT ;  /* 0x0000000831007c0c */ /* 0x000fe2000bf06270 */
[----:B------:R0:W-:Y:S01]  /*1190*/  @!P5 STG.E desc[UR6][R44.64+0x20], R8 ;  /* 0x000020082c00d986 */ /* 0x0001e2000c101906 */
[----:B------:R-:W-:Y:S02]  /*11a0*/  ISETP.GE.AND P2, PT, R50, UR8, PT ;  /* 0x0000000832007c0c */ /* 0x000fe4000bf46270 */
[----:B------:R-:W-:Y:S01]  /*11b0*/  LEA.HI.X R49, R51, UR5, R54, 0x2, P6 ;  /* 0x0000000533317c11 */ /* 0x000fe2000b0f1436 */
[----:B------:R-:W-:Y:S01]  /*11c0*/  IMAD R54, R18, UR8, RZ ;  /* 0x0000000812367c24 */ /* 0x000fe2000f8e02ff */
[----:B------:R-:W-:Y:S02]  /*11d0*/  IADD3 R50, P4, PT, R56, R31, RZ ;  /* 0x0000001f38327210 */ /* 0x000fe40007f9e0ff */
[----:B-1----:R-:W-:Y:S01]  /*11e0*/  VIMNMX R10, PT, PT, R28, R81, !PT ;  /* 0x000000511c0a7248 */ /* 0x002fe20007fe0100 */
[----:B------:R1:W-:Y:S01]  /*11f0*/  @!P3 STG.E desc[UR6][R48.64+0x20], R6 ;  /* 0x000020063000b986 */ /* 0x0003e2000c101906 */
[----:B------:R-:W-:Y:S01]  /*1200*/  LEA R52, P5, R50, UR4, 0x2 ;  /* 0x0000000432347c11 */ /* 0x000fe2000f8a10ff */
[----:B------:R-:W-:Y:S01]  /*1210*/  IMAD.X R53, RZ, RZ, RZ, P4 ;  /* 0x000000ffff357224 */ /* 0x000fe200020e06ff */
[----:B------:R-:W-:Y:S01]  /*1220*/  IADD3 R51, P6, PT, R54, R31, RZ ;  /* 0x0000001f36337210 */ /* 0x000fe20007fde0ff */
[----:B------:R-:W-:Y:S01]  /*1230*/  IMAD R54, R80, UR8, RZ ;  /* 0x0000000850367c24 */ /* 0x000fe2000f8e02ff */
[----:B------:R-:W-:-:S02]  /*1240*/  VIMNMX R87, PT, PT, R82, R87, !PT ;  /* 0x0000005752577248 */ /* 0x000fc40007fe0100 */
[----:B------:R-:W-:Y:S01]  /*1250*/  LEA.HI.X R53, R50, UR5, R53, 0x2, P5 ;  /* 0x0000000532357c11 */ /* 0x000fe2000a8f1435 */
[----:B0-----:R-:W-:Y:S01]  /*1260*/  IMAD.X R8, RZ, RZ, RZ, P6 ;  /* 0x000000ffff087224 */ /* 0x001fe200030e06ff */
[----:B------:R-:W-:Y:S01]  /*1270*/  ISETP.GE.AND P5, PT, R10, UR8, PT ;  /* 0x000000080a007c0c */ /* 0x000fe2000bfa6270 */
[----:B------:R-:W-:Y:S01]  /*1280*/  IMAD R10, R82, UR8, RZ ;  /* 0x00000008520a7c24 */ /* 0x000fe2000f8e02ff */
[C---:B------:R-:W-:Y:S01]  /*1290*/  LEA R50, P6, R51.reuse, UR4, 0x2 ;  /* 0x0000000433327c11 */ /* 0x040fe2000f8c10ff */
[----:B------:R0:W-:Y:S01]  /*12a0*/  @!P1 STG.E desc[UR6][R52.64+0x20], R4 ;  /* 0x0000200434009986 */ /* 0x0001e2000c101906 */
[----:B------:R-:W-:Y:S02]  /*12b0*/  IADD3 R55, P3, PT, R54, R31, RZ ;  /* 0x0000001f36377210 */ /* 0x000fe40007f7e0ff */
[----:B------:R-:W-:Y:S02]  /*12c0*/  LEA.HI.X R51, R51, UR5, R8, 0x2, P6 ;  /* 0x0000000533337c11 */ /* 0x000fe4000b0f1408 */
[----:B------:R-:W-:Y:S01]  /*12d0*/  VIMNMX R8, PT, PT, R26, R81, !PT ;  /* 0x000000511a087248 */ /* 0x000fe20007fe0100 */
[----:B------:R-:W-:Y:S01]  /*12e0*/  IMAD.X R56, RZ, RZ, RZ, P3 ;  /* 0x000000ffff387224 */ /* 0x000fe200018e06ff */
[----:B------:R-:W-:Y:S01]  /*12f0*/  IADD3 R10, P1, PT, R10, R31, RZ ;  /* 0x0000001f0a0a7210 */ /* 0x000fe20007f3e0ff */
[----:B------:R2:W-:Y:S01]  /*1300*/  @!P0 STG.E desc[UR6][R50.64+0x20], R2 ;  /* 0x0000200232008986 */ /* 0x0005e2000c101906 */
[----:B------:R-:W-:-:S02]  /*1310*/  LEA R54, P3, R55, UR4, 0x2 ;  /* 0x0000000437367c11 */ /* 0x000fc4000f8610ff */
[----:B------:R-:W-:Y:S01]  /*1320*/  ISETP.GE.AND P4, PT, R87, UR8, PT ;  /* 0x0000000857007c0c */ /* 0x000fe2000bf86270 */
[----:B------:R-:W-:Y:S01]  /*1330*/  IMAD.X R57, RZ, RZ, RZ, P1 ;  /* 0x000000ffff397224 */ /* 0x000fe200008e06ff */
[----:B------:R-:W-:Y:S02]  /*1340*/  ISETP.GE.AND P6, PT, R8, UR8, PT ;  /* 0x0000000808007c0c */ /* 0x000fe4000bfc6270 */
[-C--:B-1----:R-:W-:Y:S02]  /*1350*/  VIMNMX R6, PT, PT, R24, R81.reuse, !PT ;  /* 0x0000005118067248 */ /* 0x082fe40007fe0100 */
[----:B------:R-:W-:Y:S02]  /*1360*/  LEA.HI.X R55, R55, UR5, R56, 0x2, P3 ;  /* 0x0000000537377c11 */ /* 0x000fe400098f1438 */
[----:B------:R-:W-:Y:S02]  /*1370*/  VIMNMX R8, PT, PT, R22, R81, !PT ;  /* 0x0000005116087248 */ /* 0x000fe40007fe0100 */
[----:B------:R-:W-:Y:S01]  /*1380*/  LEA R56, P3, R10, UR4, 0x2 ;  /* 0x000000040a387c11 */ /* 0x000fe2000f8610ff */
[----:B------:R-:W-:Y:S01]  /*1390*/  @!P2 STG.E desc[UR6][R54.64+0x20], R14 ;  /* 0x0000200e3600a986 */ /* 0x000fe2000c101906 */
[----:B------:R-:W-:-:S02]  /*13a0*/  ISETP.GE.AND P0, PT, R6, UR8, PT ;  /* 0x0000000806007c0c */ /* 0x000fc4000bf06270 */
[----:B------:R-:W-:Y:S02]  /*13b0*/  ISETP.GE.AND P1, PT, R8, UR8, PT ;  /* 0x0000000808007c0c */ /* 0x000fe4000bf26270 */
[-C--:B0-----:R-:W-:Y:S02]  /*13c0*/  VIMNMX R4, PT, PT, R20, R81.reuse, !PT ;  /* 0x0000005114047248 */ /* 0x081fe40007fe0100 */
[----:B------:R-:W-:Y:S02]  /*13d0*/  LEA.HI.X R57, R10, UR5, R57, 0x2, P3 ;  /* 0x000000050a397c11 */ /* 0x000fe400098f1439 */
[----:B------:R-:W-:Y:S02]  /*13e0*/  VIMNMX R6, PT, PT, R18, R81, !PT ;  /* 0x0000005112067248 */ /* 0x000fe40007fe0100 */
[----:B------:R-:W-:Y:S01]  /*13f0*/  ISETP.GE.AND P2, PT, R4, UR8, PT ;  /* 0x0000000804007c0c */ /* 0x000fe2000bf46270 */
[----:B------:R0:W-:Y:S01]  /*1400*/  @!P4 STG.E desc[UR6][R56.64+0x20], R73 ;  /* 0x000020493800c986 */ /* 0x0001e2000c101906 */
[----:B------:R-:W-:-:S02]  /*1410*/  ISETP.GE.AND P3, PT, R6, UR8, PT ;  /* 0x0000000806007c0c */ /* 0x000fc4000bf66270 */
[----:B------:R-:W-:Y:S01]  /*1420*/  VIMNMX R4, PT, PT, R80, R81, !PT ;  /* 0x0000005150047248 */ /* 0x000fe20007fe0100 */
[----:B------:R-:W-:Y:S01]  /*1430*/  @!P5 STG.E desc[UR6][R46.64+0x40], R79 ;  /* 0x0000404f2e00d986 */ /* 0x000fe2000c101906 */
[----:B--2---:R-:W-:Y:S02]  /*1440*/  VIMNMX R2, PT, PT, R28, R83, !PT ;  /* 0x000000531c027248 */ /* 0x004fe40007fe0100 */
[----:B------:R-:W-:Y:S01]  /*1450*/  VIMNMX R81, PT, PT, R82, R81, !PT ;  /* 0x0000005152517248 */ /* 0x000fe20007fe0100 */
[----:B------:R-:W-:Y:S01]  /*1460*/  @!P6 STG.E desc[UR6][R42.64+0x40], R77 ;  /* 0x0000404d2a00e986 */ /* 0x000fe2000c101906 */
[----:B------:R-:W-:Y:S02]  /*1470*/  ISETP.GE.AND P4, PT, R4, UR8, PT ;  /* 0x0000000804007c0c */ /* 0x000fe4000bf86270 */
[----:B------:R-:W-:Y:S01]  /*1480*/  ISETP.GE.AND P6, PT, R2, UR8, PT ;  /* 0x0000000802007c0c */ /* 0x000fe2000bfc6270 */
[----:B------:R-:W-:Y:S01]  /*1490*/  @!P0 STG.E desc[UR6][R44.64+0x40], R76 ;  /* 0x0000404c2c008986 */ /* 0x000fe2000c101906 */
[----:B------:R-:W-:Y:S01]  /*14a0*/  ISETP.GE.AND P5, PT, R81, UR8, PT ;  /* 0x0000000851007c0c */ /* 0x000fe2000bfa6270 */
[----:B0-----:R-:W-:Y:S01]  /*14b0*/  VIADD R73, R31, 0x20 ;  /* 0x000000201f497836 */ /* 0x001fe20000000000 */
[-C--:B------:R-:W-:Y:S01]  /*14c0*/  VIMNMX R2, PT, PT, R24, R83.reuse, !PT ;  /* 0x0000005318027248 */ /* 0x080fe20007fe0100 */
[----:B------:R-:W-:Y:S01]  /*14d0*/  @!P1 STG.E desc[UR6][R48.64+0x40], R75 ;  /* 0x0000404b30009986 */ /* 0x000fe2000c101906 */
[----:B------:R-:W-:-:S02]  /*14e0*/  VIMNMX R4, PT, PT, R26, R83, !PT ;  /* 0x000000531a047248 */ /* 0x000fc40007fe0100 */
[----:B------:R-:W-:Y:S01]  /*14f0*/  ISETP.GE.AND P1, PT, R2, UR8, PT ;  /* 0x0000000802007c0c */ /* 0x000fe2000bf26270 */
[----:B------:R-:W-:Y:S01]  /*1500*/  @!P2 STG.E desc[UR6][R52.64+0x40], R74 ;  /* 0x0000404a3400a986 */ /* 0x000fe2000c101906 */
[----:B------:R-:W-:Y:S02]  /*1510*/  ISETP.GE.AND P0, PT, R4, UR8, PT ;  /* 0x0000000804007c0c */ /* 0x000fe4000bf06270 */
[-C--:B------:R-:W-:Y:S01]  /*1520*/  VIMNMX R2, PT, PT, R20, R83.reuse, !PT ;  /* 0x0000005314027248 */ /* 0x080fe20007fe0100 */
[----:B------:R-:W-:Y:S01]  /*1530*/  @!P3 STG.E desc[UR6][R50.64+0x40], R70 ;  /* 0x000040463200b986 */ /* 0x000fe2000c101906 */
[----:B------:R-:W-:Y:S02]  /*1540*/  VIMNMX R4, PT, PT, R22, R83, !PT ;  /* 0x0000005316047248 */ /* 0x000fe40007fe0100 */
[----:B------:R-:W-:Y:S01]  /*1550*/  ISETP.GE.AND P3, PT, R2, UR8, PT ;  /* 0x0000000802007c0c */ /* 0x000fe2000bf66270 */
[----:B------:R-:W-:Y:S01]  /*1560*/  @!P4 STG.E desc[UR6][R54.64+0x40], R72 ;  /* 0x000040483600c986 */ /* 0x000fe2000c101906 */
[----:B------:R-:W-:-:S02]  /*1570*/  ISETP.GE.AND P2, PT, R4, UR8, PT ;  /* 0x0000000804007c0c */ /* 0x000fc4000bf46270 */
[-C--:B------:R-:W-:Y:S01]  /*1580*/  VIMNMX R2, PT, PT, R80, R83.reuse, !PT ;  /* 0x0000005350027248 */ /* 0x080fe20007fe0100 */
[----:B------:R0:W-:Y:S01]  /*1590*/  @!P5 STG.E desc[UR6][R56.64+0x40], R65 ;  /* 0x000040413800d986 */ /* 0x0001e2000c101906 */
[----:B------:R-:W-:Y:S02]  /*15a0*/  VIMNMX R4, PT, PT, R18, R83, !PT ;  /* 0x0000005312047248 */ /* 0x000fe40007fe0100 */
[----:B------:R-:W-:Y:S01]  /*15b0*/  ISETP.GE.AND P5, PT, R2, UR8, PT ;  /* 0x0000000802007c0c */ /* 0x000fe2000bfa6270 */
[----:B------:R-:W-:Y:S01]  /*15c0*/  @!P6 STG.E desc[UR6][R46.64+0x60], R71 ;  /* 0x000060472e00e986 */ /* 0x000fe2000c101906 */
[----:B------:R-:W-:Y:S02]  /*15d0*/  ISETP.GE.AND P4, PT, R4, UR8, PT ;  /* 0x0000000804007c0c */ /* 0x000fe4000bf86270 */
[----:B------:R-:W-:Y:S01]  /*15e0*/  VIMNMX R2, PT, PT, R28, R73, !PT ;  /* 0x000000491c027248 */ /* 0x000fe20007fe0100 */
[----:B------:R-:W-:Y:S01]  /*15f0*/  @!P0 STG.E desc[UR6][R42.64+0x60], R69 ;  /* 0x000060452a008986 */ /* 0x000fe2000c101906 */
[----:B------:R-:W-:-:S02]  /*1600*/  VIMNMX R83, PT, PT, R82, R83, !PT ;  /* 0x0000005352537248 */ /* 0x000fc40007fe0100 */
[----:B------:R-:W-:Y:S01]  /*1610*/  ISETP.GE.AND P0, PT, R2, UR8, PT ;  /* 0x0000000802007c0c */ /* 0x000fe2000bf06270 */
[----:B------:R-:W-:Y:S01]  /*1620*/  @!P1 STG.E desc[UR6][R44.64+0x60], R68 ;  /* 0x000060442c009986 */ /* 0x000fe2000c101906 */
[----:B------:R-:W-:Y:S01]  /*1630*/  ISETP.GE.AND P6, PT, R83, UR8, PT ;  /* 0x0000000853007c0c */ /* 0x000fe2000bfc6270 */
[----:B0-----:R-:W-:Y:S01]  /*1640*/  VIADD R65, R31, 0x28 ;  /* 0x000000281f417836 */ /* 0x001fe20000000000 */
[C---:B------:R-:W-:Y:S01]  /*1650*/  VIMNMX R2, PT, PT, R73.reuse, R24, !PT ;  /* 0x0000001849027248 */ /* 0x040fe20007fe0100 */
[----:B------:R-:W-:Y:S01]  /*1660*/  @!P2 STG.E desc[UR6][R48.64+0x60], R67 ;  /* 0x000060433000a986 */ /* 0x000fe2000c101906 */
[----:B------:R-:W-:Y:S02]  /*1670*/  VIMNMX R4, PT, PT, R73, R26, !PT ;  /* 0x0000001a49047248 */ /* 0x000fe40007fe0100 */
[----:B------:R-:W-:Y:S01]  /*1680*/  ISETP.GE.AND P2, PT, R2, UR8, PT ;  /* 0x0000000802007c0c */ /* 0x000fe2000bf46270 */
[----:B------:R-:W-:Y:S01]  /*1690*/  @!P3 STG.E desc[UR6][R52.64+0x60], R66 ;  /* 0x000060423400b986 */ /* 0x000fe2000c101906 */
[----:B------:R-:W-:-:S02]  /*16a0*/  ISETP.GE.AND P1, PT, R4, UR8, PT ;  /* 0x0000000804007c0c */ /* 0x000fc4000bf26270 */
[C---:B------:R-:W-:Y:S01]  /*16b0*/  VIMNMX R2, PT, PT, R73.reuse, R20, !PT ;  /* 0x0000001449027248 */ /* 0x040fe20007fe0100 */
[----:B------:R-:W-:Y:S01]  /*16c0*/  @!P4 STG.E desc[UR6][R50.64+0x60], R62 ;  /* 0x0000603e3200c986 */ /* 0x000fe2000c101906 */
[C---:B------:R-:W-:Y:S02]  /*16d0*/  VIMNMX R4, PT, PT, R73.reuse, R22, !PT ;  /* 0x0000001649047248 */ /* 0x040fe40007fe0100 */
[----:B------:R-:W-:Y:S01]  /*16e0*/  ISETP.GE.AND P4, PT, R2, UR8, PT ;  /* 0x0000000802007c0c */ /* 0x000fe2000bf86270 */
[----:B------:R-:W-:Y:S01]  /*16f0*/  @!P5 STG.E desc[UR6][R54.64+0x60], R64 ;  /* 0x000060403600d986 */ /* 0x000fe2000c101906 */
[----:B------:R-:W-:Y:S02]  /*1700*/  ISETP.GE.AND P3, PT, R4, UR8, PT ;  /* 0x0000000804007c0c */ /* 0x000fe4000bf66270 */
[C---:B------:R-:W-:Y:S01]  /*1710*/  VIMNMX R2, PT, PT, R73.reuse, R80, !PT ;  /* 0x0000005049027248 */ /* 0x040fe20007fe0100 */
[----:B------:R0:W-:Y:S01]  /*1720*/  @!P6 STG.E desc[UR6][R56.64+0x60], R41 ;  /* 0x000060293800e986 */ /* 0x0001e2000c101906 */
[----:B------:R-:W-:-:S02]  /*1730*/  VIMNMX R4, PT, PT, R73, R18, !PT ;  /* 0x0000001249047248 */ /* 0x000fc40007fe0100 */
[----:B------:R-:W-:Y:S01]  /*1740*/  ISETP.GE.AND P6, PT, R2, UR8, PT ;  /* 0x0000000802007c0c */ /* 0x000fe2000bfc6270 */
[----:B------:R1:W-:Y:S01]  /*1750*/  @!P0 STG.E desc[UR6][R46.64+0x80], R63 ;  /* 0x0000803f2e008986 */ /* 0x0003e2000c101906 */
[----:B------:R-:W-:Y:S02]  /*1760*/  ISETP.GE.AND P5, PT, R4, UR8, PT ;  /* 0x0000000804007c0c */ /* 0x000fe4000bfa6270 */
[-C--:B------:R-:W-:Y:S01]  /*1770*/  VIMNMX R2, PT, PT, R28, R65.reuse, !PT ;  /* 0x000000411c027248 */ /* 0x080fe20007fe0100 */
[----:B------:R1:W-:Y:S01]  /*1780*/  @!P1 STG.E desc[UR6][R42.64+0x80], R61 ;  /* 0x0000803d2a009986 */ /* 0x0003e2000c101906 */
[----:B------:R-:W-:Y:S02]  /*1790*/  VIMNMX R4, PT, PT, R73, R82, !PT ;  /* 0x0000005249047248 */ /* 0x000fe40007fe0100 */
[----:B------:R-:W-:Y:S01]  /*17a0*/  ISETP.GE.AND P1, PT, R2, UR8, PT ;  /* 0x0000000802007c0c */ /* 0x000fe2000bf26270 */
[----:B------:R1:W-:Y:S01]  /*17b0*/  @!P2 STG.E desc[UR6][R44.64+0x80], R60 ;  /* 0x0000803c2c00a986 */ /* 0x0003e2000c101906 */
[----:B------:R-:W-:Y:S01]  /*17c0*/  ISETP.GE.AND P0, PT, R4, UR8, PT ;  /* 0x0000000804007c0c */ /* 0x000fe2000bf06270 */
[C---:B0-----:R-:W-:Y:S01]  /*17d0*/  VIADD R41, R31.reuse, 0x30 ;  /* 0x000000301f297836 */ /* 0x041fe20000000000 */
[-C--:B------:R-:W-:Y:S01]  /*17e0*/  VIMNMX R2, PT, PT, R24, R65.reuse, !PT ;  /* 0x0000004118027248 */ /* 0x080fe20007fe0100 */
[----:B------:R1:W-:Y:S01]  /*17f0*/  @!P3 STG.E desc[UR6][R48.64+0x80], R59 ;  /* 0x0000803b3000b986 */ /* 0x0003e2000c101906 */
[----:B------:R-:W-:Y:S01]  /*1800*/  VIMNMX R4, PT, PT, R26, R65, !PT ;  /* 0x000000411a047248 */ /* 0x000fe20007fe0100 */
[----:B------:R-:W-:Y:S01]  /*1810*/  VIADD R31, R31, 0x38 ;  /* 0x000000381f1f7836 */ /* 0x000fe20000000000 */
[----:B------:R-:W-:Y:S01]  /*1820*/  ISETP.GE.AND P3, PT, R2, UR8, PT ;  /* 0x0000000802007c0c */ /* 0x000fe2000bf66270 */
[----:B------:R1:W-:Y:S01]  /*1830*/  @!P4 STG.E desc[UR6][R52.64+0x80], R58 ;  /* 0x0000803a3400c986 */ /* 0x0003e2000c101906 */
[----:B------:R-:W-:-:S02]  /*1840*/  ISETP.GE.AND P2, PT, R4, UR8, PT ;  /* 0x0000000804007c0c */ /* 0x000fc4000bf46270 */
[-C--:B------:R-:W-:Y:S01]  /*1850*/  VIMNMX R2, PT, PT, R20, R65.reuse, !PT ;  /* 0x0000004114027248 */ /* 0x080fe20007fe0100 */
[----:B------:R1:W-:Y:S01]  /*1860*/  @!P5 STG.E desc[UR6][R50.64+0x80], R39 ;  /* 0x000080273200d986 */ /* 0x0003e2000c101906 */
[-C--:B------:R-:W-:Y:S02]  /*1870*/  VIMNMX R4, PT, PT, R22, R65.reuse, !PT ;  /* 0x0000004116047248 */ /* 0x080fe40007fe0100 */
[----:B------:R-:W-:Y:S01]  /*1880*/  ISETP.GE.AND P5, PT, R2, UR8, PT ;  /* 0x0000000802007c0c */ /* 0x000fe2000bfa6270 */
[----:B------:R1:W-:Y:S01]  /*1890*/  @!P6 STG.E desc[UR6][R54.64+0x80], R40 ;  /* 0x000080283600e986 */ /* 0x0003e2000c101906 */
[----:B------:R-:W-:Y:S02]  /*18a0*/  ISETP.GE.AND P4, PT, R4, UR8, PT ;  /* 0x0000000804007c0c */ /* 0x000fe4000bf86270 */
[-C--:B------:R-:W-:Y:S01]  /*18b0*/  VIMNMX R2, PT, PT, R80, R65.reuse, !PT ;  /* 0x0000004150027248 */ /* 0x080fe20007fe0100 */
[----:B------:R1:W-:Y:S01]  /*18c0*/  @!P0 STG.E desc[UR6][R56.64+0x80], R33 ;  /* 0x0000802138008986 */ /* 0x0003e2000c101906 */
[----:B------:R-:W-:-:S02]  /*18d0*/  VIMNMX R4, PT, PT, R18, R65, !PT ;  /* 0x0000004112047248 */ /* 0x000fc40007fe0100 */
[----:B------:R-:W-:Y:S01]  /*18e0*/  ISETP.GE.AND P0, PT, R2, UR8, PT ;  /* 0x0000000802007c0c */ /* 0x000fe2000bf06270 */
[----:B------:R1:W-:Y:S01]  /*18f0*/  @!P1 STG.E desc[UR6][R46.64+0xa0], R38 ;  /* 0x0000a0262e009986 */ /* 0x0003e2000c101906 */
[----:B------:R-:W-:Y:S02]  /*1900*/  ISETP.GE.AND P6, PT, R4, UR8, PT ;  /* 0x0000000804007c0c */ /* 0x000fe4000bfc6270 */
[----:B------:R-:W-:Y:S01]  /*1910*/  VIMNMX R2, PT, PT, R28, R41, !PT ;  /* 0x000000291c027248 */ /* 0x000fe20007fe0100 */
[----:B------:R1:W-:Y:S01]  /*1920*/  @!P2 STG.E desc[UR6][R42.64+0xa0], R37 ;  /* 0x0000a0252a00a986 */ /* 0x0003e2000c101906 */
[----:B------:R-:W-:Y:S02]  /*1930*/  VIMNMX R65, PT, PT, R82, R65, !PT ;  /* 0x0000004152417248 */ /* 0x000fe40007fe0100 */
[----:B------:R-:W-:Y:S01]  /*1940*/  VIMNMX R4, PT, PT, R26, R41, !PT ;  /* 0x000000291a047248 */ /* 0x000fe20007fe0100 */
[----:B------:R1:W-:Y:S01]  /*1950*/  @!P3 STG.E desc[UR6][R44.64+0xa0], R36 ;  /* 0x0000a0242c00b986 */ /* 0x0003e2000c101906 */
[----:B------:R-:W-:-:S02]  /*1960*/  ISETP.GE.AND P2, PT, R2, UR8, PT ;  /* 0x0000000802007c0c */ /* 0x000fc4000bf46270 */
[----:B------:R-:W-:Y:S01]  /*1970*/  ISETP.GE.AND P1, PT, R65, UR8, PT ;  /* 0x0000000841007c0c */ /* 0x000fe2000bf26270 */
[----:B------:R1:W-:Y:S01]  /*1980*/  @!P4 STG.E desc[UR6][R48.64+0xa0], R35 ;  /* 0x0000a0233000c986 */ /* 0x0003e2000c101906 */
[-C--:B------:R-:W-:Y:S02]  /*1990*/  VIMNMX R2, PT, PT, R24, R41.reuse, !PT ;  /* 0x0000002918027248 */ /* 0x080fe40007fe0100 */
[----:B------:R-:W-:Y:S01]  /*19a0*/  ISETP.GE.AND P3, PT, R4, UR8, PT ;  /* 0x0000000804007c0c */ /* 0x000fe2000bf66270 */
[----:B------:R1:W-:Y:S01]  /*19b0*/  @!P5 STG.E desc[UR6][R52.64+0xa0], R34 ;  /* 0x0000a0223400d986 */ /* 0x0003e2000c101906 */
[-C--:B------:R-:W-:Y:S02]  /*19c0*/  VIMNMX R4, PT, PT, R22, R41.reuse, !PT ;  /* 0x0000002916047248 */ /* 0x080fe40007fe0100 */
[----:B------:R-:W-:Y:S01]  /*19d0*/  ISETP.GE.AND P4, PT, R2, UR8, PT ;  /* 0x0000000802007c0c */ /* 0x000fe2000bf86270 */
[----:B------:R1:W-:Y:S01]  /*19e0*/  @!P6 STG.E desc[UR6][R50.64+0xa0], R30 ;  /* 0x0000a01e3200e986 */ /* 0x0003e2000c101906 */
[----:B------:R-:W-:-:S02]  /*19f0*/  VIMNMX R2, PT, PT, R20, R41, !PT ;  /* 0x0000002914027248 */ /* 0x000fc40007fe0100 */
[----:B------:R-:W-:Y:S01]  /*1a00*/  ISETP.GE.AND P5, PT, R4, UR8, PT ;  /* 0x0000000804007c0c */ /* 0x000fe2000bfa6270 */
[----:B------:R1:W-:Y:S01]  /*1a10*/  @!P0 STG.E desc[UR6][R54.64+0xa0], R32 ;  /* 0x0000a02036008986 */ /* 0x0003e2000c101906 */
[-C--:B------:R-:W-:Y:S02]  /*1a20*/  VIMNMX R4, PT, PT, R18, R41.reuse, !PT ;  /* 0x0000002912047248 */ /* 0x080fe40007fe0100 */
[----:B------:R-:W-:Y:S01]  /*1a30*/  ISETP.GE.AND P6, PT, R2, UR8, PT ;  /* 0x0000000802007c0c */ /* 0x000fe2000bfc6270 */
[----:B------:R1:W-:Y:S01]  /*1a40*/  @!P1 STG.E desc[UR6][R56.64+0xa0], R17 ;  /* 0x0000a01138009986 */ /* 0x0003e2000c101906 */
[-C--:B------:R-:W-:Y:S02]  /*1a50*/  VIMNMX R2, PT, PT, R80, R41.reuse, !PT ;  /* 0x0000002950027248 */ /* 0x080fe40007fe0100 */
[----:B------:R-:W-:Y:S01]  /*1a60*/  VIMNMX R41, PT, PT, R82, R41, !PT ;  /* 0x0000002952297248 */ /* 0x000fe20007fe0100 */
[----:B------:R1:W-:Y:S01]  /*1a70*/  @!P2 STG.E desc[UR6][R46.64+0xc0], R29 ;  /* 0x0000c01d2e00a986 */ /* 0x0003e2000c101906 */
[----:B------:R-:W-:-:S02]  /*1a80*/  VIMNMX R28, PT, PT, R28, R31, !PT ;  /* 0x0000001f1c1c7248 */ /* 0x000fc40007fe0100 */
[----:B------:R-:W-:Y:S01]  /*1a90*/  ISETP.GE.AND P0, PT, R4, UR8, PT ;  /* 0x0000000804007c0c */ /* 0x000fe2000bf06270 */
[----:B------:R1:W-:Y:S01]  /*1aa0*/  @!P3 STG.E desc[UR6][R42.64+0xc0], R27 ;  /* 0x0000c01b2a00b986 */ /* 0x0003e2000c101906 */
[----:B------:R-:W-:Y:S02]  /*1ab0*/  ISETP.GE.AND P1, PT, R2, UR8, PT ;  /* 0x0000000802007c0c */ /* 0x000fe4000bf26270 */
[----:B------:R-:W-:Y:S01]  /*1ac0*/  ISETP.GE.AND P2, PT, R41, UR8, PT ;  /* 0x0000000829007c0c */ /* 0x000fe2000bf46270 */
[----:B------:R1:W-:Y:S01]  /*1ad0*/  @!P4 STG.E desc[UR6][R44.64+0xc0], R25 ;  /* 0x0000c0192c00c986 */ /* 0x0003e2000c101906 */
[----:B------:R-:W-:Y:S02]  /*1ae0*/  ISETP.GE.AND P3, PT, R28, UR8, PT ;  /* 0x000000081c007c0c */ /* 0x000fe4000bf66270 */
[-C--:B------:R-:W-:Y:S01]  /*1af0*/  VIMNMX R26, PT, PT, R26, R31.reuse, !PT ;  /* 0x0000001f1a1a7248 */ /* 0x080fe20007fe0100 */
[----:B------:R1:W-:Y:S01]  /*1b00*/  @!P5 STG.E desc[UR6][R48.64+0xc0], R23 ;  /* 0x0000c0173000d986 */ /* 0x0003e2000c101906 */
[----:B------:R-:W-:-:S02]  /*1b10*/  VIMNMX R24, PT, PT, R24, R31, !PT ;  /* 0x0000001f18187248 */ /* 0x000fc40007fe0100 */
[-C--:B------:R-:W-:Y:S01]  /*1b20*/  VIMNMX R22, PT, PT, R22, R31.reuse, !PT ;  /* 0x0000001f16167248 */ /* 0x080fe20007fe0100 */
        /* <DEDUP_REMOVED lines=10> */
[----:B------:R-:W-:Y:S02]  /*1bd0*/  VIMNMX R31, PT, PT, R82, R31, !PT ;  /* 0x0000001f521f7248 */ /* 0x000fe40007fe0100 */
[----:B------:R-:W-:Y:S01]  /*1be0*/  ISETP.GE.AND P0, PT, R20, UR8, PT ;  /* 0x0000000814007c0c */ /* 0x000fe2000bf06270 */
[----:B------:R1:W-:Y:S01]  /*1bf0*/  @!P3 STG.E desc[UR6][R46.64+0xe0], R13 ;  /* 0x0000e00d2e00b986 */ /* 0x0003e2000c101906 */
[----:B------:R-:W-:Y:S02]  /*1c00*/  ISETP.GE.AND P1, PT, R18, UR8, PT ;  /* 0x0000000812007c0c */ /* 0x000fe4000bf26270 */
[----:B------:R-:W-:Y:S01]  /*1c10*/  ISETP.GE.AND P2, PT, R80, UR8, PT ;  /* 0x0000000850007c0c */ /* 0x000fe2000bf46270 */
[----:B------:R1:W-:Y:S01]  /*1c20*/  @!P4 STG.E desc[UR6][R42.64+0xe0], R12 ;  /* 0x0000e00c2a00c986 */ /* 0x0003e2000c101906 */
[----:B------:R-:W-:-:S03]  /*1c30*/  ISETP.GE.AND P3, PT, R31, UR8, PT ;  /* 0x000000081f007c0c */ /* 0x000fc6000bf66270 */
[----:B------:R1:W-:Y:S04]  /*1c40*/  @!P5 STG.E desc[UR6][R44.64+0xe0], R11 ;  /* 0x0000e00b2c00d986 */ /* 0x0003e8000c101906 */
[----:B------:R1:W-:Y:S04]  /*1c50*/  @!P6 STG.E desc[UR6][R48.64+0xe0], R9 ;  /* 0x0000e0093000e986 */ /* 0x0003e8000c101906 */
[----:B------:R1:W-:Y:S04]  /*1c60*/  @!P0 STG.E desc[UR6][R52.64+0xe0], R7 ;  /* 0x0000e00734008986 */ /* 0x0003e8000c101906 */
[----:B------:R1:W-:Y:S04]  /*1c70*/  @!P1 STG.E desc[UR6][R50.64+0xe0], R5 ;  /* 0x0000e00532009986 */ /* 0x0003e8000c101906 */
[----:B------:R1:W-:Y:S01]  /*1c80*/  @!P2 STG.E desc[UR6][R54.64+0xe0], R3 ;  /* 0x0000e0033600a986 */ /* 0x0003e2000c101906 */
[----:B------:R-:W-:Y:S05]  /*1c90*/  @P3 EXIT ;  /* 0x000000000000394d */ /* 0x000fea0003800000 */
[----:B------:R-:W-:Y:S01]  /*1ca0*/  STG.E desc[UR6][R56.64+0xe0], R0 ;  /* 0x0000e00038007986 */ /* 0x000fe2000c101906 */
[----:B------:R-:W-:Y:S05]  /*1cb0*/  EXIT ;  /* 0x000000000000794d */ /* 0x000fea0003800000 */
.L_x_2:
[----:B------:R-:W-:-:S00]  /*1cc0*/  BRA `(.L_x_2) ;  /* 0xfffffffc00fc7947 */ /* 0x000fc0000383ffff */
[----:B------:R-:W-:-:S00]  /*1cd0*/  NOP ;  /* 0x0000000000007918 */ /* 0x000fc00000000000 */
        /* <DEDUP_REMOVED lines=10> */
.L_x_242:


//--------------------- .text._Z10myppkernelPKfPfiii --------------------------
	.section	.text._Z10myppkernelPKfPfiii,"ax",@progbits
	.align	128
        .global         _Z10myppkernelPKfPfiii
        .type           _Z10myppkernelPKfPfiii,@function
        .size           _Z10myppkernelPKfPfiii,(.L_x_243 - _Z10myppkernelPKfPfiii)
        .other          _Z10myppkernelPKfPfiii,@"STO_CUDA_ENTRY STV_DEFAULT"
_Z10myppkernelPKfPfiii:
.text._Z10myppkernelPKfPfiii:
[----:B------:R-:W-:Y:S01]  /*0000*/  LDC R1, c[0x0][0x37c] ;  /* 0x0000df00ff017b82 */ /* 0x000fe20000000800 */
[----:B------:R-:W0:Y:S02]  /*0010*/  LDCU UR4, c[0x0][0x398] ;  /* 0x00007300ff0477ac */ /* 0x000e240008000800 */
[----:B0-----:R-:W-:-:S05]  /*0020*/  IMAD.U32 R31, RZ, RZ, UR4 ;  /* 0x00000004ff1f7e24 */ /* 0x001fca000f8e00ff */
[----:B------:R-:W-:-:S13]  /*0030*/  ISETP.GE.AND P0, PT, R31, 0x1, PT ;  /* 0x000000011f00780c */ /* 0x000fda0003f06270 */
[----:B------:R-:W-:Y:S05]  /*0040*/  @!P0 EXIT ;  /* 0x000000000000894d */ /* 0x000fea0003800000 */
[----:B------:R-:W0:Y:S01]  /*0050*/  S2R R0, SR_CTAID.Y ;  /* 0x0000000000007919 */ /* 0x000e220000002600 */
[----:B------:R-:W0:Y:S01]  /*0060*/  LDCU UR4, c[0x0][0x394] ;  /* 0x00007280ff0477ac */ /* 0x000e220008000800 */
[C---:B------:R-:W-:Y:S01]  /*0070*/  ISETP.GE.U32.AND P0, PT, R31.reuse, 0x1c1, PT ;  /* 0x000001c11f00780c */ /* 0x040fe20003f06070 */
[----:B------:R-:W-:Y:S01]  /*0080*/  VIADD R3, R31, 0xffffffff ;  /* 0xffffffff1f037836 */ /* 0x000fe20000000000 */
[----:B------:R-:W1:Y:S01]  /*0090*/  S2R R2, SR_TID.X ;  /* 0x0000000000027919 */ /* 0x000e620000002100 */
[----:B------:R-:W2:Y:S01]  /*00a0*/  LDCU.64 UR6, c[0x0][0x358] ;  /* 0x00006b00ff0677ac */ /* 0x000ea20008000a00 */
[----:B------:R-:W-:Y:S02]  /*00b0*/  IMAD.MOV.U32 R9, RZ, RZ, RZ ;  /* 0x000000ffff097224 */ /* 0x000fe400078e00ff */
[C---:B0-----:R-:W-:Y:S02]  /*00c0*/  IMAD R5, R0.reuse, UR4, RZ ;  /* 0x0000000400057c24 */ /* 0x041fe4000f8e02ff */
[----:B------:R-:W-:-:S02]  /*00d0*/  IMAD R7, R0, R31, RZ ;  /* 0x0000001f00077224 */ /* 0x000fc400078e02ff */
[----:B------:R-:W-:-:S03]  /*00e0*/  IMAD R4, R31, R31, R0 ;  /* 0x0000001f1f047224 */ /* 0x000fc600078e0200 */
[----:B-12---:R-:W-:Y:S05]  /*00f0*/  @!P0 BRA `(.L_x_3) ;  /* 0x0000000400bc8947 */ /* 0x006fea0003800000 */
[----:B------:R-:W0:Y:S01]  /*0100*/  LDCU.64 UR4, c[0x0][0x388] ;  /* 0x00007100ff0477ac */ /* 0x000e220008000a00 */
[-C--:B------:R-:W-:Y:S01]  /*0110*/  IADD3 R33, P0, PT, R7, R2.reuse, RZ ;  /* 0x0000000207217210 */ /* 0x080fe20007f1e0ff */
[----:B------:R-:W-:Y:S01]  /*0120*/  IMAD.IADD R6, R2, 0x1, R31 ;  /* 0x0000000102067824 */ /* 0x000fe200078e021f */
[----:B------:R-:W-:Y:S01]  /*0130*/  LEA.HI R14, R3, 0x1, RZ, 0x1a ;  /* 0x00000001030e7811 */ /* 0x000fe200078fd0ff */
[----:B------:R-:W-:Y:S01]  /*0140*/  IMAD.IADD R27, R7, 0x1, R2 ;  /* 0x00000001071b7824 */ /* 0x000fe200078e0202 */
[----:B------:R-:W-:Y:S01]  /*0150*/  IADD3.X R8, PT, PT, RZ, RZ, RZ, P0, !PT ;  /* 0x000000ffff087210 */ /* 0x000fe200007fe4ff */
[C---:B------:R-:W-:Y:S01]  /*0160*/  VIADD R9, R6.reuse, 0x80 ;  /* 0x0000008006097836 */ /* 0x040fe20000000000 */
[C---:B------:R-:W-:Y:S01]  /*0170*/  IADD3 R10, PT, PT, R6.reuse, 0xc0, RZ ;  /* 0x000000c0060a7810 */ /* 0x040fe20007ffe0ff */
[C---:B------:R-:W-:Y:S01]  /*0180*/  VIADD R11, R6.reuse, 0x100 ;  /* 0x00000100060b7836 */ /* 0x040fe20000000000 */
[C---:B------:R-:W-:Y:S01]  /*0190*/  IADD3 R13, PT, PT, R6.reuse, 0x180, RZ ;  /* 0x00000180060d7810 */ /* 0x040fe20007ffe0ff */
[----:B------:R-:W-:Y:S01]  /*01a0*/  VIADD R12, R6, 0x140 ;  /* 0x00000140060c7836 */ /* 0x000fe20000000000 */
[----:B------:R-:W-:Y:S01]  /*01b0*/  LOP3.LUT R28, R14, 0x7fffff8, RZ, 0xc0, !PT ;  /* 0x07fffff80e1c7812 */ /* 0x000fe200078ec0ff */
[C---:B------:R-:W-:Y:S01]  /*01c0*/  IMAD R15, R6.reuse, R31, R0 ;  /* 0x0000001f060f7224 */ /* 0x040fe200078e0200 */
[----:B------:R-:W-:Y:S01]  /*01d0*/  IADD3 R26, PT, PT, R5, R2, RZ ;  /* 0x00000002051a7210 */ /* 0x000fe20007ffe0ff */
[----:B------:R-:W-:Y:S01]  /*01e0*/  VIADD R16, R6, 0x1c0 ;  /* 0x000001c006107836 */ /* 0x000fe20000000000 */
[----:B------:R-:W-:Y:S01]  /*01f0*/  IADD3 R28, PT, PT, -R28, RZ, RZ ;  /* 0x000000ff1c1c7210 */ /* 0x000fe20007ffe1ff */
[----:B------:R-:W-:Y:S01]  /*0200*/  IMAD.MOV.U32 R14, RZ, RZ, 0x100 ;  /* 0x00000100ff0e7424 */ /* 0x000fe200078e00ff */
[C---:B0-----:R-:W-:Y:S01]  /*0210*/  LEA R30, P0, R33.reuse, UR4, 0x2 ;  /* 0x00000004211e7c11 */ /* 0x041fe2000f8010ff */
[----:B------:R-:W-:Y:S01]  /*0220*/  IMAD.MOV.U32 R29, RZ, RZ, R2 ;  /* 0x000000ffff1d7224 */ /* 0x000fe200078e0002 */
[----:B------:R-:W0:Y:S02]  /*0230*/  LDCU UR4, c[0x0][0x394] ;  /* 0x00007280ff0477ac */ /* 0x000e240008000800 */
[----:B------:R-:W-:Y:S01]  /*0240*/  LEA.HI.X R33, R33, UR5, R8, 0x2, P0 ;  /* 0x0000000521217c11 */ /* 0x000fe200080f1408 */
[----:B------:R-:W-:Y:S01]  /*0250*/  VIADD R8, R6, 0x40 ;  /* 0x0000004006087836 */ /* 0x000fe20000000000 */
[----:B------:R-:W-:-:S03]  /*0260*/  IADD3 R30, P0, PT, R30, 0x400, RZ ;  /* 0x000004001e1e7810 */ /* 0x000fc60007f1e0ff */
[-CC-:B------:R-:W-:Y:S02]  /*0270*/  IMAD R6, R8, R31.reuse, R0.reuse ;  /* 0x0000001f08067224 */ /* 0x180fe400078e0200 */
[-CC-:B------:R-:W-:Y:S02]  /*0280*/  IMAD R8, R9, R31.reuse, R0.reuse ;  /* 0x0000001f09087224 */ /* 0x180fe400078e0200 */
[-CC-:B------:R-:W-:Y:S02]  /*0290*/  IMAD R9, R10, R31.reuse, R0.reuse ;  /* 0x0000001f0a097224 */ /* 0x180fe400078e0200 */
[-CC-:B------:R-:W-:Y:S02]  /*02a0*/  IMAD R10, R11, R31.reuse, R0.reuse ;  /* 0x0000001f0b0a7224 */ /* 0x180fe400078e0200 */
[-CC-:B------:R-:W-:Y:S02]  /*02b0*/  IMAD R11, R12, R31.reuse, R0.reuse ;  /* 0x0000001f0c0b7224 */ /* 0x180fe400078e0200 */
[----:B------:R-:W-:-:S02]  /*02c0*/  IMAD R12, R13, R31, R0 ;  /* 0x0000001f0d0c7224 */ /* 0x000fc400078e0200 */
[----:B------:R-:W-:Y:S02]  /*02d0*/  IMAD R13, R16, R31, R0 ;  /* 0x0000001f100d7224 */ /* 0x000fe400078e0200 */
[----:B0-----:R-:W-:-:S07]  /*02e0*/  IMAD.X R33, RZ, RZ, R33, P0 ;  /* 0x000000ffff217224 */ /* 0x001fce00000e0621 */
.L_x_4:
[----:B------:R-:W0:Y:S01]  /*02f0*/  LDC.64 R20, c[0x0][0x380] ;  /* 0x0000e000ff147b82 */ /* 0x000e220000000a00 */
[----:B--2---:R-:W-:Y:S01]  /*0300*/  VIMNMX R16, PT, PT, R0, R29, !PT ;  /* 0x0000001d00107248 */ /* 0x004fe20007fe0100 */
[----:B------:R-:W-:-:S03]  /*0310*/  IMAD.MOV.U32 R31, RZ, RZ, RZ ;  /* 0x000000ffff1f7224 */ /* 0x000fc600078e00ff */
[----:B------:R-:W-:-:S03]  /*0320*/  ISETP.GE.AND P0, PT, R16, UR4, PT ;  /* 0x0000000410007c0c */ /* 0x000fc6000bf06270 */
[----:B------:R-:W1:Y:S01]  /*0330*/  LDC.64 R16, c[0x0][0x388] ;  /* 0x0000e200ff107b82 */ /* 0x000e620000000a00 */
[----:B0-----:R-:W-:-:S09]  /*0340*/  IMAD.WIDE R20, R26, 0x4, R20 ;  /* 0x000000041a147825 */ /* 0x001fd200078e0214 */
[----:B------:R-:W2:Y:S01]  /*0350*/  @!P0 LDG.E R31, desc[UR6][R20.64] ;  /* 0x00000006141f8981 */ /* 0x000ea2000c1e1900 */
[----:B------:R-:W-:Y:S01]  /*0360*/  VIADDMNMX R18, R29, 0x40, R0, !PT ;  /* 0x000000401d127846 */ /* 0x000fe20007800100 */
[----:B------:R-:W-:Y:S02]  /*0370*/  HFMA2 R35, -RZ, RZ, 0, 0 ;  /* 0x00000000ff237431 */ /* 0x000fe400000001ff */
[----:B-1----:R-:W-:Y:S01]  /*0380*/  IMAD.WIDE.U32 R24, R27, 0x4, R16 ;  /* 0x000000041b187825 */ /* 0x002fe200078e0010 */
[----:B------:R-:W-:-:S03]  /*0390*/  ISETP.GE.AND P0, PT, R18, UR4, PT ;  /* 0x0000000412007c0c */ /* 0x000fc6000bf06270 */
[----:B------:R-:W-:Y:S01]  /*03a0*/  IMAD.WIDE.U32 R18, R15, 0x4, R16 ;  /* 0x000000040f127825 */ /* 0x000fe200078e0010 */
[----:B------:R-:W-:Y:S01]  /*03b0*/  VIADDMNMX R22, R29, 0x80, R0, !PT ;  /* 0x000000801d167846 */ /* 0x000fe20007800100 */
[----:B--2---:R-:W-:Y:S04]  /*03c0*/  STG.E desc[UR6][R24.64], R31 ;  /* 0x0000001f18007986 */ /* 0x004fe8000c101906 */
[----:B------:R0:W-:Y:S04]  /*03d0*/  STG.E desc[UR6][R18.64], R31 ;  /* 0x0000001f12007986 */ /* 0x0001e8000c101906 */
[----:B------:R-:W2:Y:S01]  /*03e0*/  @!P0 LDG.E R35, desc[UR6][R20.64+0x100] ;  /* 0x0001000614238981 */ /* 0x000ea2000c1e1900 */
[----:B------:R-:W-:Y:S01]  /*03f0*/  ISETP.GE.AND P0, PT, R22, UR4, PT ;  /* 0x0000000416007c0c */ /* 0x000fe2000bf06270 */
[----:B------:R-:W-:-:S04]  /*0400*/  IMAD.WIDE.U32 R22, R6, 0x4, R16 ;  /* 0x0000000406167825 */ /* 0x000fc800078e0010 */
[----:B------:R-:W-:Y:S02]  /*0410*/  IMAD.MOV.U32 R37, RZ, RZ, RZ ;  /* 0x000000ffff257224 */ /* 0x000fe400078e00ff */
[----:B0-----:R-:W-:Y:S01]  /*0420*/  IMAD.MOV.U32 R18, RZ, RZ, R30 ;  /* 0x000000ffff127224 */ /* 0x001fe200078e001e */
[----:B------:R-:W-:Y:S02]  /*0430*/  MOV R19, R33 ;  /* 0x0000002100137202 */ /* 0x000fe40000000f00 */
[----:B------:R-:W-:-:S03]  /*0440*/  VIADDMNMX R24, R29, 0xc0, R0, !PT ;  /* 0x000000c01d187846 */ /* 0x000fc60007800100 */
[----:B--2---:R-:W-:Y:S04]  /*0450*/  STG.E desc[UR6][R18.64+-0x300], R35 ;  /* 0xfffd002312007986 */ /* 0x004fe8000c101906 */
[----:B------:R0:W-:Y:S04]  /*0460*/  STG.E desc[UR6][R22.64], R35 ;  /* 0x0000002316007986 */ /* 0x0001e8000c101906 */
[----:B------:R-:W2:Y:S01]  /*0470*/  @!P0 LDG.E R37, desc[UR6][R20.64+0x200] ;  /* 0x0002000614258981 */ /* 0x000ea2000c1e1900 */
[----:B------:R-:W-:Y:S01]  /*0480*/  ISETP.GE.AND P0, PT, R24, UR4, PT ;  /* 0x0000000418007c0c */ /* 0x000fe2000bf06270 */
[----:B------:R-:W-:-:S04]  /*0490*/  IMAD.WIDE.U32 R24, R8, 0x4, R16 ;  /* 0x0000000408187825 */ /* 0x000fc800078e0010 */
[----:B------:R-:W-:Y:S01]  /*04a0*/  IMAD.MOV.U32 R31, RZ, RZ, RZ ;  /* 0x000000ffff1f7224 */ /* 0x000fe200078e00ff */
[----:B------:R-:W-:Y:S01]  /*04b0*/  VIADDMNMX R30, R29, 0x100, R0, !PT ;  /* 0x000001001d1e7846 */ /* 0x000fe20007800100 */
[----:B--2---:R-:W-:Y:S04]  /*04c0*/  STG.E desc[UR6][R18.64+-0x200], R37 ;  /* 0xfffe002512007986 */ /* 0x004fe8000c101906 */
[----:B------:R1:W-:Y:S04]  /*04d0*/  STG.E desc[UR6][R24.64], R37 ;  /* 0x0000002518007986 */ /* 0x0003e8000c101906 */
[----:B------:R-:W2:Y:S01]  /*04e0*/  @!P0 LDG.E R31, desc[UR6][R20.64+0x300] ;  /* 0x00030006141f8981 */ /* 0x000ea2000c1e1900 */
[----:B------:R-:W-:Y:S01]  /*04f0*/  ISETP.GE.AND P0, PT, R30, UR4, PT ;  /* 0x000000041e007c0c */ /* 0x000fe2000bf06270 */
[----:B0-----:R-:W-:Y:S01]  /*0500*/  IMAD.WIDE.U32 R22, R9, 0x4, R16 ;  /* 0x0000000409167825 */ /* 0x001fe200078e0010 */
[----:B------:R-:W-:-:S02]  /*0510*/  CS2R R32, SRZ ;  /* 0x0000000000207805 */ /* 0x000fc4000001ff00 */
[----:B------:R-:W-:Y:S01]  /*0520*/  VIADDMNMX R30, R29, 0x140, R0, !PT ;  /* 0x000001401d1e7846 */ /* 0x000fe20007800100 */
[----:B--2---:R-:W-:Y:S04]  /*0530*/  STG.E desc[UR6][R18.64+-0x100], R31 ;  /* 0xffff001f12007986 */ /* 0x004fe8000c101906 */
[----:B------:R0:W-:Y:S04]  /*0540*/  STG.E desc[UR6][R22.64], R31 ;  /* 0x0000001f16007986 */ /* 0x0001e8000c101906 */
[----:B------:R-:W2:Y:S01]  /*0550*/  @!P0 LDG.E R33, desc[UR6][R20.64+0x400] ;  /* 0x0004000614218981 */ /* 0x000ea2000c1e1900 */
[----:B------:R-:W-:Y:S01]  /*0560*/  ISETP.GE.AND P0, PT, R30, UR4, PT ;  /* 0x000000041e007c0c */ /* 0x000fe2000bf06270 */
[----:B-1----:R-:W-:-:S04]  /*0570*/  IMAD.WIDE.U32 R24, R10, 0x4, R16 ;  /* 0x000000040a187825 */ /* 0x002fc800078e0010 */
[----:B------:R-:W-:Y:S01]  /*0580*/  IMAD.MOV.U32 R35, RZ, RZ, RZ ;  /* 0x000000ffff237224 */ /* 0x000fe200078e00ff */
[----:B------:R-:W-:Y:S01]  /*0590*/  VIADDMNMX R30, R29, 0x180, R0, !PT ;  /* 0x000001801d1e7846 */ /* 0x000fe20007800100 */
[----:B------:R-:W-:Y:S01]  /*05a0*/  HFMA2 R37, -RZ, RZ, 0, 0 ;  /* 0x00000000ff257431 */ /* 0x000fe200000001ff */
[----:B0-----:R-:W0:Y:S01]  /*05b0*/  LDC R31, c[0x0][0x398] ;  /* 0x0000e600ff1f7b82 */ /* 0x001e220000000800 */
[----:B--2---:R-:W-:Y:S04]  /*05c0*/  STG.E desc[UR6][R18.64], R33 ;  /* 0x0000002112007986 */ /* 0x004fe8000c101906 */
[----:B------:R1:W-:Y:S04]  /*05d0*/  STG.E desc[UR6][R24.64], R33 ;  /* 0x0000002118007986 */ /* 0x0003e8000c101906 */
[----:B------:R-:W2:Y:S01]  /*05e0*/  @!P0 LDG.E R35, desc[UR6][R20.64+0x500] ;  /* 0x0005000614238981 */ /* 0x000ea2000c1e1900 */
[----:B------:R-:W-:Y:S01]  /*05f0*/  ISETP.GE.AND P0, PT, R30, UR4, PT ;  /* 0x000000041e007c0c */ /* 0x000fe2000bf06270 */
[----:B------:R-:W-:Y:S01]  /*0600*/  IMAD.WIDE.U32 R22, R11, 0x4, R16 ;  /* 0x000000040b167825 */ /* 0x000fe200078e0010 */
[----:B------:R-:W-:Y:S01]  /*0610*/  VIADDMNMX R30, R29, 0x1c0, R0, !PT ;  /* 0x000001c01d1e7846 */ /* 0x000fe20007800100 */
[----:B--2---:R2:W-:Y:S04]  /*0620*/  STG.E desc[UR6][R18.64+0x100], R35 ;  /* 0x0001002312007986 */ /* 0x0045e8000c101906 */
[----:B------:R2:W-:Y:S06]  /*0630*/  STG.E desc[UR6][R22.64], R35 ;  /* 0x0000002316007986 */ /* 0x0005ec000c101906 */
[----:B------:R-:W3:Y:S01]  /*0640*/  @!P0 LDG.E R37, desc[UR6][R20.64+0x600] ;  /* 0x0006000614258981 */ /* 0x000ee2000c1e1900 */
[----:B------:R-:W-:Y:S01]  /*0650*/  ISETP.GE.AND P0, PT, R30, UR4, PT ;  /* 0x000000041e007c0c */ /* 0x000fe2000bf06270 */
[----:B-1----:R-:W-:-:S02]  /*0660*/  IMAD.WIDE.U32 R24, R12, 0x4, R16 ;  /* 0x000000040c187825 */ /* 0x002fc400078e0010 */
[----:B---3--:R2:W-:Y:S04]  /*0670*/  STG.E desc[UR6][R18.64+0x200], R37 ;  /* 0x0002002512007986 */ /* 0x0085e8000c101906 */
[----:B------:R2:W-:Y:S06]  /*0680*/  STG.E desc[UR6][R24.64], R37 ;  /* 0x0000002518007986 */ /* 0x0005ec000c101906 */
[----:B------:R-:W3:Y:S01]  /*0690*/  @!P0 LDG.E R32, desc[UR6][R20.64+0x700] ;  /* 0x0007000614208981 */ /* 0x000ee2000c1e1900 */
[----:B------:R-:W-:Y:S01]  /*06a0*/  IMAD.WIDE.U32 R16, R13, 0x4, R16 ;  /* 0x000000040d107825 */ /* 0x000fe200078e0010 */
[----:B------:R-:W-:-:S02]  /*06b0*/  IADD3 R30, P0, PT, R18, 0x800, RZ ;  /* 0x00000800121e7810 */ /* 0x000fc40007f1e0ff */
[----:B------:R-:W-:Y:S01]  /*06c0*/  IADD3 R14, PT, PT, R14, 0x200, RZ ;  /* 0x000002000e0e7810 */ /* 0x000fe20007ffe0ff */
[----:B------:R-:W-:Y:S01]  /*06d0*/  VIADD R28, R28, 0x8 ;  /* 0x000000081c1c7836 */ /* 0x000fe20000000000 */
[----:B------:R-:W-:Y:S01]  /*06e0*/  IADD3 R27, PT, PT, R27, 0x200, RZ ;  /* 0x000002001b1b7810 */ /* 0x000fe20007ffe0ff */
[----:B------:R-:W-:Y:S01]  /*06f0*/  IMAD.X R33, RZ, RZ, R19, P0 ;  /* 0x000000ffff217224 */ /* 0x000fe200000e0613 */
[----:B0-----:R-:W-:Y:S01]  /*0700*/  LEA R8, R31, R8, 0x9 ;  /* 0x000000081f087211 */ /* 0x001fe200078e48ff */
[----:B------:R-:W-:Y:S01]  /*0710*/  VIADD R29, R29, 0x200 ;  /* 0x000002001d1d7836 */ /* 0x000fe20000000000 */
[----:B------:R-:W-:Y:S01]  /*0720*/  ISETP.NE.AND P0, PT, R28, RZ, PT ;  /* 0x000000ff1c00720c */ /* 0x000fe20003f05270 */
[----:B------:R-:W-:Y:S01]  /*0730*/  VIADD R26, R26, 0x200 ;  /* 0x000002001a1a7836 */ /* 0x000fe20000000000 */
[C---:B------:R-:W-:Y:S01]  /*0740*/  LEA R11, R31.reuse, R11, 0x9 ;  /* 0x0000000b1f0b7211 */ /* 0x040fe200078e48ff */
[C---:B------:R-:W-:Y:S02]  /*0750*/  IMAD R15, R31.reuse, 0x200, R15 ;  /* 0x000002001f0f7824 */ /* 0x040fe400078e020f */
[----:B------:R-:W-:-:S02]  /*0760*/  IMAD R6, R31, 0x200, R6 ;  /* 0x000002001f067824 */ /* 0x000fc400078e0206 */
[C---:B------:R-:W-:Y:S02]  /*0770*/  IMAD R9, R31.reuse, 0x200, R9 ;  /* 0x000002001f097824 */ /* 0x040fe400078e0209 */
[C---:B------:R-:W-:Y:S02]  /*0780*/  IMAD R10, R31.reuse, 0x200, R10 ;  /* 0x000002001f0a7824 */ /* 0x040fe400078e020a */
[C---:B------:R-:W-:Y:S02]  /*0790*/  IMAD R12, R31.reuse, 0x200, R12 ;  /* 0x000002001f0c7824 */ /* 0x040fe400078e020c */
[----:B------:R-:W-:Y:S01]  /*07a0*/  IMAD R13, R31, 0x200, R13 ;  /* 0x000002001f0d7824 */ /* 0x000fe200078e020d */
[----:B---3--:R2:W-:Y:S04]  /*07b0*/  STG.E desc[UR6][R18.64+0x300], R32 ;  /* 0x0003002012007986 */ /* 0x0085e8000c101906 */
[----:B------:R2:W-:Y:S01]  /*07c0*/  STG.E desc[UR6][R16.64], R32 ;  /* 0x0000002010007986 */ /* 0x0005e2000c101906 */
[----:B------:R-:W-:Y:S05]  /*07d0*/  @P0 BRA `(.L_x_4) ;  /* 0xfffffff800c40947 */ /* 0x000fea000383ffff */
[----:B------:R-:W-:-:S07]  /*07e0*/  IADD3 R9, PT, PT, R14, -0x100, RZ ;  /* 0xffffff000e097810 */ /* 0x000fce0007ffe0ff */
.L_x_3:
[----:B------:R-:W-:-:S04]  /*07f0*/  LEA.HI R6, R3, 0x1, RZ, 0x1a ;  /* 0x0000000103067811 */ /* 0x000fc800078fd0ff */
[----:B------:R-:W-:-:S13]  /*0800*/  LOP3.LUT P0, R8, R6, 0x7, RZ, 0xc0, !PT ;  /* 0x0000000706087812 */ /* 0x000fda000780c0ff */
[----:B------:R-:W-:Y:S05]  /*0810*/  @!P0 EXIT ;  /* 0x000000000000894d */ /* 0x000fea0003800000 */
[----:B------:R-:W-:-:S13]  /*0820*/  ISETP.GE.U32.AND P0, PT, R8, 0x4, PT ;  /* 0x000000040800780c */ /* 0x000fda0003f06070 */
[----:B------:R-:W-:Y:S05]  /*0830*/  @!P0 BRA `(.L_x_5) ;  /* 0x0000000000e88947 */ /* 0x000fea0003800000 */
[----:B------:R-:W-:Y:S01]  /*0840*/  IMAD.IADD R8, R9, 0x1, R2 ;  /* 0x0000000109087824 */ /* 0x000fe200078e0202 */
[----:B------:R-:W-:Y:S01]  /*0850*/  MOV R21, RZ ;  /* 0x000000ff00157202 */ /* 0x000fe20000000f00 */
[----:B------:R-:W0:Y:S03]  /*0860*/  LDCU.64 UR8, c[0x0][0x380] ;  /* 0x00007000ff0877ac */ /* 0x000e260008000a00 */
[----:B------:R-:W-:-:S04]  /*0870*/  VIMNMX R10, PT, PT, R8, R0, !PT ;  /* 0x00000000080a7248 */ /* 0x000fc80007fe0100 */
[----:B------:R-:W-:-:S13]  /*0880*/  ISETP.GE.AND P0, PT, R10, UR4, PT ;  /* 0x000000040a007c0c */ /* 0x000fda000bf06270 */
[----:B------:R-:W1:Y:S01]  /*0890*/  @!P0 LDC.64 R10, c[0x0][0x380] ;  /* 0x0000e000ff0a8b82 */ /* 0x000e620000000a00 */
[----:B------:R-:W-:-:S04]  /*08a0*/  @!P0 IMAD.IADD R13, R5, 0x1, R8 ;  /* 0x00000001050d8824 */ /* 0x000fc800078e0208 */
[----:B-1----:R-:W-:-:S03]  /*08b0*/  @!P0 IMAD.WIDE R10, R13, 0x4, R10 ;  /* 0x000000040d0a8825 */ /* 0x002fc600078e020a */
[----:B------:R-:W1:Y:S02]  /*08c0*/  LDC.64 R12, c[0x0][0x388] ;  /* 0x0000e200ff0c7b82 */ /* 0x000e640000000a00 */
[----:B------:R0:W3:Y:S01]  /*08d0*/  @!P0 LDG.E R21, desc[UR6][R10.64] ;  /* 0x000000060a158981 */ /* 0x0000e2000c1e1900 */
[C---:B--2---:R-:W-:Y:S01]  /*08e0*/  VIADD R25, R8.reuse, 0x40 ;  /* 0x0000004008197836 */ /* 0x044fe20000000000 */
[----:B------:R-:W-:Y:S01]  /*08f0*/  SHF.R.S32.HI R15, RZ, 0x1f, R9 ;  /* 0x0000001fff0f7819 */ /* 0x000fe20000011409 */
[----:B------:R-:W-:Y:S01]  /*0900*/  IMAD.IADD R17, R7, 0x1, R8 ;  /* 0x0000000107117824 */ /* 0x000fe200078e0208 */
[----:B------:R-:W-:Y:S01]  /*0910*/  SHF.R.S32.HI R16, RZ, 0x1f, R5 ;  /* 0x0000001fff107819 */ /* 0x000fe20000011405 */
[----:B------:R-:W-:Y:S01]  /*0920*/  IMAD R19, R8, R31, R4 ;  /* 0x0000001f08137224 */ /* 0x000fe200078e0204 */
[----:B------:R-:W-:Y:S01]  /*0930*/  VIMNMX R14, PT, PT, R25, R0, !PT ;  /* 0x00000000190e7248 */ /* 0x000fe20007fe0100 */
[----:B------:R-:W-:Y:S01]  /*0940*/  HFMA2 R23, -RZ, RZ, 0, 0 ;  /* 0x00000000ff177431 */ /* 0x000fe200000001ff */
[----:B------:R-:W-:-:S02]  /*0950*/  IADD3 R20, P1, P2, R5, R9, R2 ;  /* 0x0000000905147210 */ /* 0x000fc40007a3e002 */
[----:B------:R-:W-:Y:S02]  /*0960*/  ISETP.GE.AND P0, PT, R14, UR4, PT ;  /* 0x000000040e007c0c */ /* 0x000fe4000bf06270 */
[----:B------:R-:W-:Y:S02]  /*0970*/  IADD3.X R15, PT, PT, R16, R15, RZ, P1, P2 ;  /* 0x0000000f100f7210 */ /* 0x000fe40000fe44ff */
[----:B0-----:R-:W-:-:S04]  /*0980*/  LEA R10, P1, R20, UR8, 0x2 ;  /* 0x00000008140a7c11 */ /* 0x001fc8000f8210ff */
[----:B------:R-:W-:Y:S01]  /*0990*/  LEA.HI.X R11, R20, UR9, R15, 0x2, P1 ;  /* 0x00000009140b7c11 */ /* 0x000fe200088f140f */
[----:B------:R-:W0:Y:S01]  /*09a0*/  LDCU.64 UR8, c[0x0][0x388] ;  /* 0x00007100ff0877ac */ /* 0x000e220008000a00 */
[----:B-1----:R-:W-:-:S04]  /*09b0*/  IMAD.WIDE.U32 R16, R17, 0x4, R12 ;  /* 0x0000000411107825 */ /* 0x002fc800078e000c */
[----:B------:R-:W-:Y:S01]  /*09c0*/  IMAD.WIDE.U32 R18, R19, 0x4, R12 ;  /* 0x0000000413127825 */ /* 0x000fe200078e000c */
[----:B---3--:R1:W-:Y:S04]  /*09d0*/  STG.E desc[UR6][R16.64], R21 ;  /* 0x0000001510007986 */ /* 0x0083e8000c101906 */
[----:B------:R2:W-:Y:S04]  /*09e0*/  STG.E desc[UR6][R18.64], R21 ;  /* 0x0000001512007986 */ /* 0x0005e8000c101906 */
[----:B------:R-:W3:Y:S01]  /*09f0*/  @!P0 LDG.E R23, desc[UR6][R10.64+0x100] ;  /* 0x000100060a178981 */ /* 0x000ee2000c1e1900 */
[----:B------:R-:W-:Y:S01]  /*0a00*/  VIADD R27, R8, 0x80 ;  /* 0x00000080081b7836 */ /* 0x000fe20000000000 */
[----:B------:R-:W-:Y:S01]  /*0a10*/  IADD3 R15, P1, P2, R7, R9, R2 ;  /* 0x00000009070f7210 */ /* 0x000fe20007a3e002 */
[----:B------:R-:W-:-:S03]  /*0a20*/  IMAD R25, R25, R31, R4 ;  /* 0x0000001f19197224 */ /* 0x000fc600078e0204 */
[----:B------:R-:W-:Y:S01]  /*0a30*/  VIMNMX R14, PT, PT, R27, R0, !PT ;  /* 0x000000001b0e7248 */ /* 0x000fe20007fe0100 */
[----:B-1----:R-:W-:Y:S01]  /*0a40*/  IMAD.WIDE.U32 R16, R25, 0x4, R12 ;  /* 0x0000000419107825 */ /* 0x002fe200078e000c */
[----:B------:R-:W-:Y:S02]  /*0a50*/  IADD3.X R20, PT, PT, RZ, RZ, RZ, P1, P2 ;  /* 0x000000ffff147210 */ /* 0x000fe40000fe44ff */
[----:B------:R-:W-:Y:S01]  /*0a60*/  ISETP.GE.AND P0, PT, R14, UR4, PT ;  /* 0x000000040e007c0c */ /* 0x000fe2000bf06270 */
[----:B--2---:R-:W-:Y:S01]  /*0a70*/  IMAD.MOV.U32 R21, RZ, RZ, RZ ;  /* 0x000000ffff157224 */ /* 0x004fe200078e00ff */
[----:B0-----:R-:W-:-:S04]  /*0a80*/  LEA R14, P1, R15, UR8, 0x2 ;  /* 0x000000080f0e7c11 */ /* 0x001fc8000f8210ff */
[----:B------:R-:W-:-:S05]  /*0a90*/  LEA.HI.X R15, R15, UR9, R20, 0x2, P1 ;  /* 0x000000090f0f7c11 */ /* 0x000fca00088f1414 */
[----:B---3--:R-:W-:Y:S04]  /*0aa0*/  STG.E desc[UR6][R14.64+0x100], R23 ;  /* 0x000100170e007986 */ /* 0x008fe8000c101906 */
[----:B------:R0:W-:Y:S04]  /*0ab0*/  STG.E desc[UR6][R16.64], R23 ;  /* 0x0000001710007986 */ /* 0x0001e8000c101906 */
[----:B------:R-:W2:Y:S01]  /*0ac0*/  @!P0 LDG.E R21, desc[UR6][R10.64+0x200] ;  /* 0x000200060a158981 */ /* 0x000ea2000c1e1900 */
[----:B------:R-:W-:Y:S01]  /*0ad0*/  IMAD R19, R27, R31, R4 ;  /* 0x0000001f1b137224 */ /* 0x000fe200078e0204 */
[----:B------:R-:W-:Y:S01]  /*0ae0*/  IADD3 R25, PT, PT, R8, 0xc0, RZ ;  /* 0x000000c008197810 */ /* 0x000fe20007ffe0ff */
[----:B------:R-:W-:Y:S02]  /*0af0*/  BSSY.RECONVERGENT B0, `(.L_x_6) ;  /* 0x000000b000007945 */ /* 0x000fe40003800200 */
[----:B------:R-:W-:Y:S01]  /*0b00*/  IMAD.WIDE.U32 R18, R19, 0x4, R12 ;  /* 0x0000000413127825 */ /* 0x000fe200078e000c */
[----:B------:R-:W-:-:S03]  /*0b10*/  VIMNMX R8, PT, PT, R25, R0, !PT ;  /* 0x0000000019087248 */ /* 0x000fc60007fe0100 */
[----:B------:R-:W-:Y:S01]  /*0b20*/  IMAD R25, R25, R31, R4 ;  /* 0x0000001f19197224 */ /* 0x000fe200078e0204 */
[----:B------:R-:W-:Y:S01]  /*0b30*/  ISETP.GE.AND P0, PT, R8, UR4, PT ;  /* 0x0000000408007c0c */ /* 0x000fe2000bf06270 */
[----:B0-----:R-:W-:Y:S02]  /*0b40*/  IMAD.MOV.U32 R17, RZ, RZ, RZ ;  /* 0x000000ffff117224 */ /* 0x001fe400078e00ff */
[----:B------:R-:W-:Y:S01]  /*0b50*/  IMAD.WIDE.U32 R12, R25, 0x4, R12 ;  /* 0x00000004190c7825 */ /* 0x000fe200078e000c */
[----:B--2---:R0:W-:Y:S04]  /*0b60*/  STG.E desc[UR6][R14.64+0x200], R21 ;  /* 0x000200150e007986 */ /* 0x0041e8000c101906 */
[----:B------:R0:W-:Y:S05]  /*0b70*/  STG.E desc[UR6][R18.64], R21 ;  /* 0x0000001512007986 */ /* 0x0001ea000c101906 */
[----:B------:R-:W-:Y:S05]  /*0b80*/  @P0 BRA `(.L_x_7) ;  /* 0x0000000000040947 */ /* 0x000fea0003800000 */
[----:B------:R1:W5:Y:S02]  /*0b90*/  LDG.E R17, desc[UR6][R10.64+0x300] ;  /* 0x000300060a117981 */ /* 0x000364000c1e1900 */
.L_x_7:
[----:B------:R-:W-:Y:S05]  /*0ba0*/  BSYNC.RECONVERGENT B0 ;  /* 0x0000000000007941 */ /* 0x000fea0003800200 */
.L_x_6:
[----:B-----5:R3:W-:Y:S01]  /*0bb0*/  STG.E desc[UR6][R14.64+0x300], R17 ;  /* 0x000300110e007986 */ /* 0x0207e2000c101906 */
[----:B------:R-:W-:-:S03]  /*0bc0*/  VIADD R9, R9, 0x100 ;  /* 0x0000010009097836 */ /* 0x000fc60000000000 */
[----:B------:R3:W-:Y:S04]  /*0bd0*/  STG.E desc[UR6][R12.64], R17 ;  /* 0x000000110c007986 */ /* 0x0007e8000c101906 */
.L_x_5:
[----:B------:R-:W-:-:S13]  /*0be0*/  LOP3.LUT P0, R6, R6, 0x3, RZ, 0xc0, !PT ;  /* 0x0000000306067812 */ /* 0x000fda000780c0ff */
[----:B------:R-:W-:Y:S05]  /*0bf0*/  @!P0 EXIT ;  /* 0x000000000000894d */ /* 0x000fea0003800000 */
[----:B------:R-:W-:Y:S02]  /*0c00*/  ISETP.NE.AND P1, PT, R6, 0x1, PT ;  /* 0x000000010600780c */ /* 0x000fe40003f25270 */
[----:B------:R-:W-:-:S11]  /*0c10*/  LOP3.LUT P0, RZ, R3, 0x40, RZ, 0xc0, !PT ;  /* 0x0000004003ff7812 */ /* 0x000fd6000780c0ff */
[----:B------:R-:W-:Y:S05]  /*0c20*/  @!P1 BRA `(.L_x_8) ;  /* 0x0000000000949947 */ /* 0x000fea0003800000 */
[----:B------:R-:W-:Y:S01]  /*0c30*/  IADD3 R8, PT, PT, R9, R2, RZ ;  /* 0x0000000209087210 */ /* 0x000fe20007ffe0ff */
[----:B0-----:R-:W-:Y:S01]  /*0c40*/  IMAD.MOV.U32 R21, RZ, RZ, RZ ;  /* 0x000000ffff157224 */ /* 0x001fe200078e00ff */
[----:B------:R-:W0:Y:S02]  /*0c50*/  LDCU.64 UR8, c[0x0][0x388] ;  /* 0x00007100ff0877ac */ /* 0x000e240008000a00 */
[----:B------:R-:W-:-:S04]  /*0c60*/  VIMNMX R3, PT, PT, R8, R0, !PT ;  /* 0x0000000008037248 */ /* 0x000fc80007fe0100 */
[----:B------:R-:W-:Y:S01]  /*0c70*/  ISETP.GE.AND P1, PT, R3, UR4, PT ;  /* 0x0000000403007c0c */ /* 0x000fe2000bf26270 */
[----:B------:R-:W-:-:S12]  /*0c80*/  IMAD.MOV.U32 R3, RZ, RZ, RZ ;  /* 0x000000ffff037224 */ /* 0x000fd800078e00ff */
[----:B---3--:R-:W3:Y:S01]  /*0c90*/  @!P1 LDC.64 R14, c[0x0][0x380] ;  /* 0x0000e000ff0e9b82 */ /* 0x008ee20000000a00 */
[----:B-1----:R-:W-:-:S04]  /*0ca0*/  @!P1 IMAD.IADD R11, R5, 0x1, R8 ;  /* 0x00000001050b9824 */ /* 0x002fc800078e0208 */
[----:B---3--:R-:W-:Y:S01]  /*0cb0*/  @!P1 IMAD.WIDE R14, R11, 0x4, R14 ;  /* 0x000000040b0e9825 */ /* 0x008fe200078e020e */
[----:B--2---:R-:W-:Y:S02]  /*0cc0*/  IADD3 R23, PT, PT, R8, 0x40, RZ ;  /* 0x0000004008177810 */ /* 0x004fe40007ffe0ff */
[----:B------:R-:W1:Y:S02]  /*0cd0*/  LDC.64 R10, c[0x0][0x388] ;  /* 0x0000e200ff0a7b82 */ /* 0x000e640000000a00 */
[----:B------:R1:W2:Y:S01]  /*0ce0*/  @!P1 LDG.E R3, desc[UR6][R14.64] ;  /* 0x000000060e039981 */ /* 0x0002a2000c1e1900 */
[----:B------:R-:W-:Y:S01]  /*0cf0*/  VIMNMX R6, PT, PT, R23, R0, !PT ;  /* 0x0000000017067248 */ /* 0x000fe20007fe0100 */
[----:B------:R-:W-:-:S03]  /*0d00*/  IMAD.IADD R17, R7, 0x1, R8 ;  /* 0x0000000107117824 */ /* 0x000fc600078e0208 */
[----:B------:R-:W-:-:S13]  /*0d10*/  ISETP.GE.AND P1, PT, R6, UR4, PT ;  /* 0x0000000406007c0c */ /* 0x000fda000bf26270 */
[----:B------:R-:W3:Y:S01]  /*0d20*/  @!P1 LDC.64 R12, c[0x0][0x380] ;  /* 0x0000e000ff0c9b82 */ /* 0x000ee20000000a00 */
[----:B------:R-:W-:Y:S02]  /*0d30*/  @!P1 SHF.R.S32.HI R6, RZ, 0x1f, R5 ;  /* 0x0000001fff069819 */ /* 0x000fe40000011405 */
[----:B------:R-:W-:Y:S01]  /*0d40*/  @!P1 SHF.R.S32.HI R19, RZ, 0x1f, R9 ;  /* 0x0000001fff139819 */ /* 0x000fe20000011409 */
[----:B-1----:R-:W-:Y:S01]  /*0d50*/  IMAD.WIDE.U32 R14, R17, 0x4, R10 ;  /* 0x00000004110e7825 */ /* 0x002fe200078e000a */
[----:B------:R-:W-:-:S04]  /*0d60*/  @!P1 IADD3 R18, P2, P3, R5, R9, R2 ;  /* 0x0000000905129210 */ /* 0x000fc80007b5e002 */
[----:B------:R-:W-:Y:S01]  /*0d70*/  @!P1 IADD3.X R6, PT, PT, R6, R19, RZ, P2, P3 ;  /* 0x0000001306069210 */ /* 0x000fe200017e64ff */
[----:B------:R-:W-:-:S04]  /*0d80*/  IMAD R19, R8, R31, R4 ;  /* 0x0000001f08137224 */ /* 0x000fc800078e0204 */
[----:B------:R-:W-:Y:S01]  /*0d90*/  IMAD.WIDE.U32 R16, R19, 0x4, R10 ;  /* 0x0000000413107825 */ /* 0x000fe200078e000a */
[----:B---3--:R-:W-:-:S04]  /*0da0*/  @!P1 LEA R12, P2, R18, R12, 0x2 ;  /* 0x0000000c120c9211 */ /* 0x008fc800078410ff */
[----:B------:R-:W-:Y:S01]  /*0db0*/  @!P1 LEA.HI.X R13, R18, R13, R6, 0x2, P2 ;  /* 0x0000000d120d9211 */ /* 0x000fe200010f1406 */
[----:B--2---:R4:W-:Y:S04]  /*0dc0*/  STG.E desc[UR6][R14.64], R3 ;  /* 0x000000030e007986 */ /* 0x0049e8000c101906 */
[----:B------:R4:W-:Y:S04]  /*0dd0*/  STG.E desc[UR6][R16.64], R3 ;  /* 0x0000000310007986 */ /* 0x0009e8000c101906 */
[----:B------:R-:W2:Y:S01]  /*0de0*/  @!P1 LDG.E R21, desc[UR6][R12.64+0x100] ;  /* 0x000100060c159981 */ /* 0x000ea2000c1e1900 */
[----:B------:R-:W-:Y:S01]  /*0df0*/  IADD3 R6, P1, P2, R7, R9, R2 ;  /* 0x0000000907067210 */ /* 0x000fe20007a3e002 */
[----:B------:R-:W-:Y:S01]  /*0e00*/  IMAD R23, R23, R31, R4 ;  /* 0x0000001f17177224 */ /* 0x000fe200078e0204 */
[----:B------:R-:W-:-:S02]  /*0e10*/  IADD3 R9, PT, PT, R9, 0x80, RZ ;  /* 0x0000008009097810 */ /* 0x000fc40007ffe0ff */
[----:B------:R-:W-:Y:S01]  /*0e20*/  IADD3.X R19, PT, PT, RZ, RZ, RZ, P1, P2 ;  /* 0x000000ffff137210 */ /* 0x000fe20000fe44ff */
[----:B------:R-:W-:Y:S01]  /*0e30*/  IMAD.WIDE.U32 R10, R23, 0x4, R10 ;  /* 0x00000004170a7825 */ /* 0x000fe200078e000a */
[----:B0-----:R-:W-:-:S04]  /*0e40*/  LEA R18, P1, R6, UR8, 0x2 ;  /* 0x0000000806127c11 */ /* 0x001fc8000f8210ff */
[----:B------:R-:W-:-:S05]  /*0e50*/  LEA.HI.X R19, R6, UR9, R19, 0x2, P1 ;  /* 0x0000000906137c11 */ /* 0x000fca00088f1413 */
[----:B--2---:R4:W-:Y:S04]  /*0e60*/  STG.E desc[UR6][R18.64+0x100], R21 ;  /* 0x0001001512007986 */ /* 0x0049e8000c101906 */
[----:B------:R4:W-:Y:S02]  /*0e70*/  STG.E desc[UR6][R10.64], R21 ;  /* 0x000000150a007986 */ /* 0x0009e4000c101906 */
.L_x_8:
[----:B------:R-:W-:Y:S05]  /*0e80*/  @P0 EXIT ;  /* 0x000000000000094d */ /* 0x000fea0003800000 */
[----:B------:R-:W-:Y:S01]  /*0e90*/  IMAD.IADD R6, R9, 0x1, R2 ;  /* 0x0000000109067824 */ /* 0x000fe200078e0202 */
[----:B-1--4-:R-:W-:Y:S01]  /*0ea0*/  MOV R11, RZ ;  /* 0x000000ff000b7202 */ /* 0x012fe20000000f00 */
[----:B------:R-:W1:Y:S03]  /*0eb0*/  LDC.64 R8, c[0x0][0x388] ;  /* 0x0000e200ff087b82 */ /* 0x000e660000000a00 */
[----:B------:R-:W-:-:S04]  /*0ec0*/  VIMNMX R0, PT, PT, R6, R0, !PT ;  /* 0x0000000006007248 */ /* 0x000fc80007fe0100 */
[----:B------:R-:W-:-:S13]  /*0ed0*/  ISETP.GE.AND P0, PT, R0, UR4, PT ;  /* 0x0000000400007c0c */ /* 0x000fda000bf06270 */
[----:B------:R-:W4:Y:S01]  /*0ee0*/  @!P0 LDC.64 R2, c[0x0][0x380] ;  /* 0x0000e000ff028b82 */ /* 0x000f220000000a00 */
[----:B------:R-:W-:-:S04]  /*0ef0*/  @!P0 IMAD.IADD R5, R5, 0x1, R6 ;  /* 0x0000000105058824 */ /* 0x000fc800078e0206 */
[----:B----4-:R-:W-:-:S05]  /*0f00*/  @!P0 IMAD.WIDE R2, R5, 0x4, R2 ;  /* 0x0000000405028825 */ /* 0x010fca00078e0202 */
[----:B------:R-:W4:Y:S01]  /*0f10*/  @!P0 LDG.E R11, desc[UR6][R2.64] ;  /* 0x00000006020b8981 */ /* 0x000f22000c1e1900 */
[----:B------:R-:W-:Y:S02]  /*0f20*/  IMAD.IADD R5, R7, 0x1, R6 ;  /* 0x0000000107057824 */ /* 0x000fe400078e0206 */
[----:B------:R-:W-:Y:S02]  /*0f30*/  IMAD R7, R6, R31, R4 ;  /* 0x0000001f06077224 */ /* 0x000fe400078e0204 */
[----:B-1----:R-:W-:-:S04]  /*0f40*/  IMAD.WIDE.U32 R4, R5, 0x4, R8 ;  /* 0x0000000405047825 */ /* 0x002fc800078e0008 */
[----:B------:R-:W-:Y:S01]  /*0f50*/  IMAD.WIDE.U32 R6, R7, 0x4, R8 ;  /* 0x0000000407067825 */ /* 0x000fe200078e0008 */
[----:B----4-:R-:W-:Y:S04]  /*0f60*/  STG.E desc[UR6][R4.64], R11 ;  /* 0x0000000b04007986 */ /* 0x010fe8000c101906 */
[----:B------:R-:W-:Y:S01]  /*0f70*/  STG.E desc[UR6][R6.64], R11 ;  /* 0x0000000b06007986 */ /* 0x000fe2000c101906 */
[----:B------:R-:W-:Y:S05]  /*0f80*/  EXIT ;  /* 0x000000000000794d */ /* 0x000fea0003800000 */
.L_x_9:
        /* <DEDUP_REMOVED lines=15> */
.L_x_243:


//--------------------- .text._Z11rGPUtestingPfiib --------------------------
	.section	.text._Z11rGPUtestingPfiib,"ax",@progbits
	.align	128
        .global         _Z11rGPUtestingPfiib
        .type           _Z11rGPUtestingPfiib,@function
        .size           _Z11rGPUtestingPfiib,(.L_x_244 - _Z11rGPUtestingPfiib)
        .other          _Z11rGPUtestingPfiib,@"STO_CUDA_ENTRY STV_DEFAULT"
_Z11rGPUtestingPfiib:
.text._Z11rGPUtestingPfiib:
[----:B------:R-:W0:Y:S01]  /*0000*/  LDC R1, c[0x0][0x37c] ;  /* 0x0000df00ff017b82 */ /* 0x000e220000000800 */
[----:B------:R-:W1:Y:S01]  /*0010*/  LDCU UR4, c[0x0][0x2f8] ;  /* 0x00005f00ff0477ac */ /* 0x000e620008000800 */
[----:B0-----:R-:W-:Y:S01]  /*0020*/  VIADD R1, R1, 0xfffffff0 ;  /* 0xfffffff001017836 */ /* 0x001fe20000000000 */
[----:B------:R-:W-:Y:S01]  /*0030*/  MOV R0, 0x68 ;  /* 0x0000006800007802 */ /* 0x000fe20000000f00 */
[----:B------:R-:W-:Y:S01]  /*0040*/  IMAD.MOV.U32 R8, RZ, RZ, 0x8 ;  /* 0x00000008ff087424 */ /* 0x000fe200078e00ff */
[----:B------:R-:W0:Y:S03]  /*0050*/  LDCU UR5, c[0x0][0x2fc] ;  /* 0x00005f80ff0577ac */ /* 0x000e260008000800 */
[----:B------:R2:W3:Y:S01]  /*0060*/  LDC.64 R2, c[0x4][R0] ;  /* 0x0100000000027b82 */ /* 0x0004e20000000a00 */
[----:B------:R2:W-:Y:S01]  /*0070*/  STL [R1], R8 ;  /* 0x0000000801007387 */ /* 0x0005e20000100800 */
[----:B------:R-:W4:Y:S01]  /*0080*/  LDCU.64 UR6, c[0x4][0x50] ;  /* 0x01000a00ff0677ac */ /* 0x000f220008000a00 */
[----:B-1----:R-:W-:-:S05]  /*0090*/  IADD3 R23, P0, PT, R1, UR4, RZ ;  /* 0x0000000401177c10 */ /* 0x002fca000ff1e0ff */
[----:B0-----:R-:W-:Y:S02]  /*00a0*/  IMAD.X R22, RZ, RZ, UR5, P0 ;  /* 0x00000005ff167e24 */ /* 0x001fe400080e06ff */
[----:B------:R-:W-:Y:S02]  /*00b0*/  IMAD.MOV.U32 R6, RZ, RZ, R23 ;  /* 0x000000ffff067224 */ /* 0x000fe400078e0017 */
[----:B----4-:R-:W-:Y:S02]  /*00c0*/  IMAD.U32 R4, RZ, RZ, UR6 ;  /* 0x00000006ff047e24 */ /* 0x010fe4000f8e00ff */
[----:B------:R-:W-:Y:S02]  /*00d0*/  IMAD.U32 R5, RZ, RZ, UR7 ;  /* 0x00000007ff057e24 */ /* 0x000fe4000f8e00ff */
[----:B--2---:R-:W-:-:S07]  /*00e0*/  IMAD.MOV.U32 R7, RZ, RZ, R22 ;  /* 0x000000ffff077224 */ /* 0x004fce00078e0016 */
[----:B------:R-:W-:-:S07]  /*00f0*/  LEPC R20, `(.L_x_10) ;  /* 0x000000001014794e */ /* 0x000fce0000000000 */
[----:B---3--:R-:W-:Y:S05]  /*0100*/  CALL.ABS.NOINC R2 ;  /* 0x0000000002007343 */ /* 0x008fea0003c00000 */
.L_x_10:
[----:B------:R-:W0:Y:S01]  /*0110*/  LDCU.U8 UR4, c[0x0][0x390] ;  /* 0x00007200ff0477ac */ /* 0x000e220008000000 */
[----:B------:R-:W1:Y:S01]  /*0120*/  LDC.64 R28, c[0x0][0x358] ;  /* 0x0000d600ff1c7b82 */ /* 0x000e620000000a00 */
[----:B0-----:R-:W-:-:S04]  /*0130*/  UPRMT UR4, UR4, 0x8880, URZ ;  /* 0x0000888004047896 */ /* 0x001fc800080000ff */
[----:B------:R-:W-:-:S09]  /*0140*/  UISETP.NE.AND UP0, UPT, UR4, URZ, UPT ;  /* 0x000000ff0400728c */ /* 0x000fd2000bf05270 */
[----:B------:R-:W-:Y:S05]  /*0150*/  BRA.U !UP0, `(.L_x_11) ;  /* 0x0000001508347547 */ /* 0x000fea000b800000 */
[----:B------:R-:W0:Y:S02]  /*0160*/  LDC R17, c[0x0][0x388] ;  /* 0x0000e200ff117b82 */ /* 0x000e240000000800 */
[----:B0-----:R-:W-:-:S13]  /*0170*/  ISETP.GE.AND P0, PT, R17, 0x1, PT ;  /* 0x000000011100780c */ /* 0x001fda0003f06270 */
[----:B------:R-:W-:Y:S05]  /*0180*/  @!P0 EXIT ;  /* 0x000000000000894d */ /* 0x000fea0003800000 */
[----:B------:R-:W0:Y:S02]  /*0190*/  LDC R18, c[0x0][0x38c] ;  /* 0x0000e300ff127b82 */ /* 0x000e240000000800 */
[----:B0-----:R-:W-:-:S13]  /*01a0*/  ISETP.GE.AND P0, PT, R18, 0x1, PT ;  /* 0x000000011200780c */ /* 0x001fda0003f06270 */
[----:B------:R-:W-:Y:S05]  /*01b0*/  @!P0 BRA `(.L_x_12) ;  /* 0x0000001000348947 */ /* 0x000fea0003800000 */
[C---:B------:R-:W-:Y:S01]  /*01c0*/  LOP3.LUT R19, R18.reuse, 0x3, RZ, 0xc0, !PT ;  /* 0x0000000312137812 */ /* 0x040fe200078ec0ff */
[----:B------:R-:W-:Y:S01]  /*01d0*/  IMAD.MOV.U32 R2, RZ, RZ, RZ ;  /* 0x000000ffff027224 */ /* 0x000fe200078e00ff */
[----:B------:R-:W-:-:S07]  /*01e0*/  LOP3.LUT R18, R18, 0x7ffffffc, RZ, 0xc0, !PT ;  /* 0x7ffffffc12127812 */ /* 0x000fce00078ec0ff */
.L_x_45:
[----:B------:R-:W0:Y:S01]  /*01f0*/  LDCU UR4, c[0x0][0x38c] ;  /* 0x00007180ff0477ac */ /* 0x000e220008000800 */
[----:B------:R-:W-:Y:S01]  /*0200*/  IMAD.MOV.U32 R17, RZ, RZ, RZ ;  /* 0x000000ffff117224 */ /* 0x000fe200078e00ff */
[----:B0-----:R-:W-:Y:S02]  /*0210*/  UISETP.GE.U32.AND UP0, UPT, UR4, 0x4, UPT ;  /* 0x000000040400788c */ /* 0x001fe4000bf06070 */
[----:B------:R-:W-:-:S07]  /*0220*/  IMAD R24, R2, UR4, RZ ;  /* 0x0000000402187c24 */ /* 0x000fce000f8e02ff */
[----:B------:R-:W-:Y:S05]  /*0230*/  BRA.U !UP0, `(.L_x_13) ;  /* 0x0000000908287547 */ /* 0x000fea000b800000 */
[----:B------:R-:W-:Y:S01]  /*0240*/  BSSY.RECONVERGENT B7, `(.L_x_14) ;  /* 0x0000088000077945 */ /* 0x000fe20003800200 */
[----:B------:R-:W-:-:S07]  /*0250*/  IMAD.MOV.U32 R25, RZ, RZ, RZ ;  /* 0x000000ffff197224 */ /* 0x000fce00078e00ff */
.L_x_31:
[----:B------:R-:W0:Y:S01]  /*0260*/  LDC.64 R16, c[0x0][0x380] ;  /* 0x0000e000ff107b82 */ /* 0x000e220000000a00 */
[----:B-1----:R-:W-:Y:S01]  /*0270*/  R2UR UR4, R28 ;  /* 0x000000001c0472ca */ /* 0x002fe200000e0000 */
[----:B------:R-:W-:Y:S01]  /*0280*/  IMAD.IADD R3, R24, 0x1, R25 ;  /* 0x0000000118037824 */ /* 0x000fe200078e0219 */
[----:B------:R-:W-:-:S03]  /*0290*/  R2UR UR5, R29 ;  /* 0x000000001d0572ca */ /* 0x000fc600000e0000 */
[----:B0-----:R-:W-:-:S10]  /*02a0*/  IMAD.WIDE.U32 R16, R3, 0x4, R16 ;  /* 0x0000000403107825 */ /* 0x001fd400078e0010 */
[----:B------:R-:W2:Y:S01]  /*02b0*/  LDG.E R10, desc[UR4][R16.64] ;  /* 0x00000004100a7981 */ /* 0x000ea2000c1e1900 */
[----:B------:R-:W-:Y:S01]  /*02c0*/  BSSY.RECONVERGENT B6, `(.L_x_15) ;  /* 0x000001c000067945 */ /* 0x000fe20003800200 */
[----:B--2---:R-:W-:-:S13]  /*02d0*/  FSETP.GE.AND P0, PT, R10, RZ, PT ;  /* 0x000000ff0a00720b */ /* 0x004fda0003f06000 */
[----:B------:R-:W-:Y:S05]  /*02e0*/  @!P0 BRA `(.L_x_16) ;  /* 0x0000000000308947 */ /* 0x000fea0003800000 */
[----:B------:R-:W0:Y:S01]  /*02f0*/  F2F.F64.F32 R10, R10 ;  /* 0x0000000a000a7310 */ /* 0x000e220000201800 */
[----:B------:R-:W-:Y:S01]  /*0300*/  MOV R8, 0x68 ;  /* 0x0000006800087802 */ /* 0x000fe20000000f00 */
[----:B------:R-:W1:Y:S01]  /*0310*/  LDCU.64 UR4, c[0x4][0x10] ;  /* 0x01000200ff0477ac */ /* 0x000e620008000a00 */
[----:B------:R-:W-:Y:S02]  /*0320*/  IMAD.MOV.U32 R6, RZ, RZ, R23 ;  /* 0x000000ffff067224 */ /* 0x000fe400078e0017 */
[----:B------:R-:W-:Y:S02]  /*0330*/  IMAD.MOV.U32 R7, RZ, RZ, R22 ;  /* 0x000000ffff077224 */ /* 0x000fe400078e0016 */
[----:B------:R-:W2:Y:S01]  /*0340*/  LDC.64 R8, c[0x4][R8] ;  /* 0x0100000008087b82 */ /* 0x000ea20000000a00 */
[----:B0-----:R0:W-:Y:S01]  /*0350*/  STL.64 [R1], R10 ;  /* 0x0000000a01007387 */ /* 0x0011e20000100a00 */
[----:B-1----:R-:W-:Y:S02]  /*0360*/  IMAD.U32 R4, RZ, RZ, UR4 ;  /* 0x00000004ff047e24 */ /* 0x002fe4000f8e00ff */
[----:B------:R-:W-:-:S07]  /*0370*/  IMAD.U32 R5, RZ, RZ, UR5 ;  /* 0x00000005ff057e24 */ /* 0x000fce000f8e00ff */
[----:B------:R-:W-:-:S07]  /*0380*/  LEPC R20, `(.L_x_17) ;  /* 0x000000001014794e */ /* 0x000fce0000000000 */
[----:B0-2---:R-:W-:Y:S05]  /*0390*/  CALL.ABS.NOINC R8 ;  /* 0x0000000008007343 */ /* 0x005fea0003c00000 */
.L_x_17:
[----:B------:R-:W-:Y:S05]  /*03a0*/  BRA `(.L_x_18) ;  /* 0x0000000000347947 */ /* 0x000fea0003800000 */
.L_x_16:
[----:B------:R-:W-:-:S13]  /*03b0*/  FSETP.GEU.AND P0, PT, R10, RZ, PT ;  /* 0x000000ff0a00720b */ /* 0x000fda0003f0e000 */
[----:B------:R-:W-:Y:S05]  /*03c0*/  @P0 BRA `(.L_x_18) ;  /* 0x00000000002c0947 */ /* 0x000fea0003800000 */
        /* <DEDUP_REMOVED lines=11> */
.L_x_18:
[----:B------:R-:W-:Y:S05]  /*0480*/  BSYNC.RECONVERGENT B6 ;  /* 0x0000000000067941 */ /* 0x000fea0003800200 */
.L_x_15:
[----:B------:R-:W-:Y:S02]  /*0490*/  R2UR UR4, R28 ;  /* 0x000000001c0472ca */ /* 0x000fe400000e0000 */
[----:B------:R-:W-:-:S13]  /*04a0*/  R2UR UR5, R29 ;  /* 0x000000001d0572ca */ /* 0x000fda00000e0000 */
        /* <DEDUP_REMOVED lines=15> */
.L_x_21:
[----:B------:R-:W-:Y:S05]  /*05a0*/  BRA `(.L_x_22) ;  /* 0x0000000000347947 */ /* 0x000fea0003800000 */
.L_x_20:
        /* <DEDUP_REMOVED lines=13> */
.L_x_22:
[----:B------:R-:W-:Y:S05]  /*0680*/  BSYNC.RECONVERGENT B6 ;  /* 0x0000000000067941 */ /* 0x000fea0003800200 */
.L_x_19:
        /* <DEDUP_REMOVED lines=13> */
[----:B-1----:R-:W-:Y:S01]  /*0760*/  IMAD.U32 R4, RZ, RZ, UR4 ;  /* 0x00000004ff047e24 */ /* 0x002fe2000f8e00ff */
[----:B------:R-:W-:-:S07]  /*0770*/  MOV R5, UR5 ;  /* 0x0000000500057c02 */ /* 0x000fce0008000f00 */
[----:B------:R-:W-:-:S07]  /*0780*/  LEPC R20, `(.L_x_25) ;  /* 0x000000001014794e */ /* 0x000fce0000000000 */
[----:B0-2---:R-:W-:Y:S05]  /*0790*/  CALL.ABS.NOINC R8 ;  /* 0x0000000008007343 */ /* 0x005fea0003c00000 */
.L_x_25:
[----:B------:R-:W-:Y:S05]  /*07a0*/  BRA `(.L_x_26) ;  /* 0x0000000000347947 */ /* 0x000fea0003800000 */
.L_x_24:
        /* <DEDUP_REMOVED lines=13> */
.L_x_26:
[----:B------:R-:W-:Y:S05]  /*0880*/  BSYNC.RECONVERGENT B6 ;  /* 0x0000000000067941 */ /* 0x000fea0003800200 */
.L_x_23:
        /* <DEDUP_REMOVED lines=17> */
.L_x_29:
[----:B------:R-:W-:Y:S05]  /*09a0*/  BRA `(.L_x_30) ;  /* 0x0000000000347947 */ /* 0x000fea0003800000 */
.L_x_28:
        /* <DEDUP_REMOVED lines=13> */
.L_x_30:
[----:B------:R-:W-:Y:S05]  /*0a80*/  BSYNC.RECONVERGENT B6 ;  /* 0x0000000000067941 */ /* 0x000fea0003800200 */
.L_x_27:
[----:B------:R-:W-:-:S05]  /*0a90*/  VIADD R25, R25, 0x4 ;  /* 0x0000000419197836 */ /* 0x000fca0000000000 */
[----:B------:R-:W-:-:S13]  /*0aa0*/  ISETP.NE.AND P0, PT, R25, R18, PT ;  /* 0x000000121900720c */ /* 0x000fda0003f05270 */
[----:B------:R-:W-:Y:S05]  /*0ab0*/  @P0 BRA `(.L_x_31) ;  /* 0xfffffff400e80947 */ /* 0x000fea000383ffff */
[----:B------:R-:W-:Y:S05]  /*0ac0*/  BSYNC.RECONVERGENT B7 ;  /* 0x0000000000077941 */ /* 0x000fea0003800200 */
.L_x_14:
[----:B------:R-:W-:-:S07]  /*0ad0*/  IMAD.MOV.U32 R17, RZ, RZ, R18 ;  /* 0x000000ffff117224 */ /* 0x000fce00078e0012 */
.L_x_13:
[----:B------:R-:W-:-:S13]  /*0ae0*/  ISETP.NE.AND P0, PT, R19, RZ, PT ;  /* 0x000000ff1300720c */ /* 0x000fda0003f05270 */
[----:B------:R-:W-:Y:S05]  /*0af0*/  @!P0 BRA `(.L_x_32) ;  /* 0x0000000400b08947 */ /* 0x000fea0003800000 */
        /* <DEDUP_REMOVED lines=20> */
.L_x_35:
[----:B------:R-:W-:Y:S05]  /*0c40*/  BRA `(.L_x_36) ;  /* 0x0000000000347947 */ /* 0x000fea0003800000 */
.L_x_34:
[----:B------:R-:W-:-:S13]  /*0c50*/  FSETP.GEU.AND P0, PT, R10, RZ, PT ;  /* 0x000000ff0a00720b */ /* 0x000fda0003f0e000 */
[----:B------:R-:W-:Y:S05]  /*0c60*/  @P0 BRA `(.L_x_36) ;  /* 0x00000000002c0947 */ /* 0x000fea0003800000 */
[----:B------:R-:W0:Y:S01]  /*0c70*/  F2F.F64.F32 R10, R10 ;  /* 0x0000000a000a7310 */ /* 0x000e220000201800 */
[----:B------:R-:W-:Y:S01]  /*0c80*/  MOV R8, 0x68 ;  /* 0x0000006800087802 */ /* 0x000fe20000000f00 */
[----:B------:R-:W1:Y:S01]  /*0c90*/  LDCU.64 UR4, c[0x4][0x18] ;  /* 0x01000300ff0477ac */ /* 0x000e620008000a00 */
[----:B------:R-:W-:Y:S01]  /*0ca0*/  MOV R6, R23 ;  /* 0x0000001700067202 */ /* 0x000fe20000000f00 */
[----:B------:R-:W-:-:S03]  /*0cb0*/  IMAD.MOV.U32 R7, RZ, RZ, R22 ;  /* 0x000000ffff077224 */ /* 0x000fc600078e0016 */
[----:B------:R-:W2:Y:S01]  /*0cc0*/  LDC.64 R8, c[0x4][R8] ;  /* 0x0100000008087b82 */ /* 0x000ea20000000a00 */
[----:B0-----:R0:W-:Y:S01]  /*0cd0*/  STL.64 [R1], R10 ;  /* 0x0000000a01007387 */ /* 0x0011e20000100a00 */
[----:B-1----:R-:W-:Y:S02]  /*0ce0*/  IMAD.U32 R4, RZ, RZ, UR4 ;  /* 0x00000004ff047e24 */ /* 0x002fe4000f8e00ff */
[----:B------:R-:W-:-:S07]  /*0cf0*/  IMAD.U32 R5, RZ, RZ, UR5 ;  /* 0x00000005ff057e24 */ /* 0x000fce000f8e00ff */
[----:B------:R-:W-:-:S07]  /*0d00*/  LEPC R20, `(.L_x_36) ;  /* 0x000000001014794e */ /* 0x000fce0000000000 */
[----:B0-2---:R-:W-:Y:S05]  /*0d10*/  CALL.ABS.NOINC R8 ;  /* 0x0000000008007343 */ /* 0x005fea0003c00000 */
.L_x_36:
[----:B------:R-:W-:Y:S05]  /*0d20*/  BSYNC.RECONVERGENT B6 ;  /* 0x0000000000067941 */ /* 0x000fea0003800200 */
.L_x_33:
[----:B------:R-:W-:Y:S01]  /*0d30*/  ISETP.NE.AND P0, PT, R19, 0x1, PT ;  /* 0x000000011300780c */ /* 0x000fe20003f05270 */
[----:B------:R-:W-:-:S12]  /*0d40*/  BSSY.RECONVERGENT B7, `(.L_x_32) ;  /* 0x0000047000077945 */ /* 0x000fd80003800200 */
[----:B------:R-:W-:Y:S05]  /*0d50*/  @!P0 BRA `(.L_x_37) ;  /* 0x0000000400148947 */ /* 0x000fea0003800000 */
[----:B------:R-:W0:Y:S01]  /*0d60*/  LDCU.64 UR4, c[0x0][0x380] ;  /* 0x00007000ff0477ac */ /* 0x000e220008000a00 */
[----:B------:R-:W-:Y:S02]  /*0d70*/  IADD3 R24, P0, PT, R24, R17, RZ ;  /* 0x0000001118187210 */ /* 0x000fe40007f1e0ff */
[----:B------:R-:W-:Y:S02]  /*0d80*/  R2UR UR6, R28 ;  /* 0x000000001c0672ca */ /* 0x000fe400000e0000 */
[----:B------:R-:W-:Y:S01]  /*0d90*/  R2UR UR7, R29 ;  /* 0x000000001d0772ca */ /* 0x000fe200000e0000 */
[----:B------:R-:W-:Y:S01]  /*0da0*/  IMAD.X R3, RZ, RZ, RZ, P0 ;  /* 0x000000ffff037224 */ /* 0x000fe200000e06ff */
[----:B0-----:R-:W-:-:S04]  /*0db0*/  LEA R16, P0, R24, UR4, 0x2 ;  /* 0x0000000418107c11 */ /* 0x001fc8000f8010ff */
[----:B------:R-:W-:-:S07]  /*0dc0*/  LEA.HI.X R17, R24, UR5, R3, 0x2, P0 ;  /* 0x0000000518117c11 */ /* 0x000fce00080f1403 */
        /* <DEDUP_REMOVED lines=15> */
.L_x_40:
[----:B------:R-:W-:Y:S05]  /*0ec0*/  BRA `(.L_x_41) ;  /* 0x0000000000347947 */ /* 0x000fea0003800000 */
.L_x_39:
        /* <DEDUP_REMOVED lines=13> */
.L_x_41:
[----:B------:R-:W-:Y:S05]  /*0fa0*/  BSYNC.RECONVERGENT B6 ;  /* 0x0000000000067941 */ /* 0x000fea0003800200 */
.L_x_38:
[----:B------:R-:W-:-:S13]  /*0fb0*/  ISETP.NE.AND P0, PT, R19, 0x2, PT ;  /* 0x000000021300780c */ /* 0x000fda0003f05270 */
[----:B------:R-:W-:Y:S05]  /*0fc0*/  @!P0 BRA `(.L_x_37) ;  /* 0x0000000000788947 */ /* 0x000fea0003800000 */
[----:B------:R-:W-:Y:S02]  /*0fd0*/  R2UR UR4, R28 ;  /* 0x000000001c0472ca */ /* 0x000fe400000e0000 */
[----:B------:R-:W-:-:S13]  /*0fe0*/  R2UR UR5, R29 ;  /* 0x000000001d0572ca */ /* 0x000fda00000e0000 */
[----:B------:R-:W2:Y:S02]  /*0ff0*/  LDG.E R8, desc[UR4][R16.64+0x8] ;  /* 0x0000080410087981 */ /* 0x000ea4000c1e1900 */
[----:B--2---:R-:W-:-:S13]  /*1000*/  FSETP.GE.AND P0, PT, R8, RZ, PT ;  /* 0x000000ff0800720b */ /* 0x004fda0003f06000 */
[----:B------:R-:W-:Y:S05]  /*1010*/  @!P0 BRA `(.L_x_42) ;  /* 0x0000000000308947 */ /* 0x000fea0003800000 */
[----:B------:R-:W0:Y:S01]  /*1020*/  F2F.F64.F32 R8, R8 ;  /* 0x0000000800087310 */ /* 0x000e220000201800 */
[----:B------:R-:W-:Y:S01]  /*1030*/  MOV R0, 0x68 ;  /* 0x0000006800007802 */ /* 0x000fe20000000f00 */
[----:B------:R-:W1:Y:S01]  /*1040*/  LDCU.64 UR4, c[0x4][0x10] ;  /* 0x01000200ff0477ac */ /* 0x000e620008000a00 */
[----:B------:R-:W-:Y:S02]  /*1050*/  IMAD.MOV.U32 R6, RZ, RZ, R23 ;  /* 0x000000ffff067224 */ /* 0x000fe400078e0017 */
[----:B------:R2:W3:Y:S01]  /*1060*/  LDC.64 R10, c[0x4][R0] ;  /* 0x01000000000a7b82 */ /* 0x0004e20000000a00 */
[----:B------:R-:W-:Y:S01]  /*1070*/  IMAD.MOV.U32 R7, RZ, RZ, R22 ;  /* 0x000000ffff077224 */ /* 0x000fe200078e0016 */
[----:B0-----:R2:W-:Y:S01]  /*1080*/  STL.64 [R1], R8 ;  /* 0x0000000801007387 */ /* 0x0015e20000100a00 */
[----:B-1----:R-:W-:Y:S02]  /*1090*/  IMAD.U32 R4, RZ, RZ, UR4 ;  /* 0x00000004ff047e24 */ /* 0x002fe4000f8e00ff */
[----:B------:R-:W-:-:S07]  /*10a0*/  IMAD.U32 R5, RZ, RZ, UR5 ;  /* 0x00000005ff057e24 */ /* 0x000fce000f8e00ff */
[----:B------:R-:W-:-:S07]  /*10b0*/  LEPC R20, `(.L_x_43) ;  /* 0x000000001014794e */ /* 0x000fce0000000000 */
[----:B--23--:R-:W-:Y:S05]  /*10c0*/  CALL.ABS.NOINC R10 ;  /* 0x000000000a007343 */ /* 0x00cfea0003c00000 */
.L_x_43:
[----:B------:R-:W-:Y:S05]  /*10d0*/  BRA `(.L_x_37) ;  /* 0x0000000000347947 */ /* 0x000fea0003800000 */
.L_x_42:
[----:B------:R-:W-:-:S13]  /*10e0*/  FSETP.GEU.AND P0, PT, R8, RZ, PT ;  /* 0x000000ff0800720b */ /* 0x000fda0003f0e000 */
[----:B------:R-:W-:Y:S05]  /*10f0*/  @P0 BRA `(.L_x_37) ;  /* 0x00000000002c0947 */ /* 0x000fea0003800000 */
        /* <DEDUP_REMOVED lines=11> */
.L_x_37:
[----:B------:R-:W-:Y:S05]  /*11b0*/  BSYNC.RECONVERGENT B7 ;  /* 0x0000000000077941 */ /* 0x000fea0003800200 */
.L_x_32:
[----:B------:R-:W-:Y:S01]  /*11c0*/  MOV R0, 0x68 ;  /* 0x0000006800007802 */ /* 0x000fe20000000f00 */
[----:B------:R-:W0:Y:S01]  /*11d0*/  LDCU.64 UR4, c[0x4][0x20] ;  /* 0x01000400ff0477ac */ /* 0x000e220008000a00 */
[----:B------:R-:W-:Y:S02]  /*11e0*/  CS2R R6, SRZ ;  /* 0x0000000000067805 */ /* 0x000fe4000001ff00 */
[----:B------:R2:W3:Y:S01]  /*11f0*/  LDC.64 R8, c[0x4][R0] ;  /* 0x0100000000087b82 */ /* 0x0004e20000000a00 */
[----:B0-----:R-:W-:Y:S02]  /*1200*/  IMAD.U32 R4, RZ, RZ, UR4 ;  /* 0x00000004ff047e24 */ /* 0x001fe4000f8e00ff */
[----:B--2---:R-:W-:-:S07]  /*1210*/  IMAD.U32 R5, RZ, RZ, UR5 ;  /* 0x00000005ff057e24 */ /* 0x004fce000f8e00ff */
[----:B------:R-:W-:-:S07]  /*1220*/  LEPC R20, `(.L_x_44) ;  /* 0x000000001014794e */ /* 0x000fce0000000000 */
[----:B-1-3--:R-:W-:Y:S05]  /*1230*/  CALL.ABS.NOINC R8 ;  /* 0x0000000008007343 */ /* 0x00afea0003c00000 */
.L_x_44:
[----:B------:R-:W0:Y:S01]  /*1240*/  LDCU UR4, c[0x0][0x388] ;  /* 0x00007100ff0477ac */ /* 0x000e220008000800 */
[----:B------:R-:W-:-:S05]  /*1250*/  VIADD R2, R2, 0x1 ;  /* 0x0000000102027836 */ /* 0x000fca0000000000 */
[----:B0-----:R-:W-:-:S13]  /*1260*/  ISETP.NE.AND P0, PT, R2, UR4, PT ;  /* 0x0000000402007c0c */ /* 0x001fda000bf05270 */
[----:B------:R-:W-:Y:S05]  /*1270*/  @!P0 EXIT ;  /* 0x000000000000894d */ /* 0x000fea0003800000 */
[----:B------:R-:W-:Y:S05]  /*1280*/  BRA `(.L_x_45) ;  /* 0xffffffec00d87947 */ /* 0x000fea000383ffff */
.L_x_12:
[C---:B------:R-:W-:Y:S02]  /*1290*/  ISETP.GE.U32.AND P0, PT, R17.reuse, 0x4, PT ;  /* 0x000000041100780c */ /* 0x040fe40003f06070 */
[----:B------:R-:W-:-:S11]  /*12a0*/  LOP3.LUT R18, R17, 0x3, RZ, 0xc0, !PT ;  /* 0x0000000311127812 */ /* 0x000fd600078ec0ff */
[----:B------:R-:W-:Y:S05]  /*12b0*/  @!P0 BRA `(.L_x_46) ;  /* 0x0000000000988947 */ /* 0x000fea0003800000 */
[----:B------:R-:W-:Y:S01]  /*12c0*/  BSSY.RECONVERGENT B6, `(.L_x_46) ;  /* 0x0000025000067945 */ /* 0x000fe20003800200 */
[----:B------:R-:W-:Y:S01]  /*12d0*/  LOP3.LUT R17, R17, 0x7ffffffc, RZ, 0xc0, !PT ;  /* 0x7ffffffc11117812 */ /* 0x000fe200078ec0ff */
[----:B------:R-:W-:-:S07]  /*12e0*/  IMAD.MOV.U32 R16, RZ, RZ, RZ ;  /* 0x000000ffff107224 */ /* 0x000fce00078e00ff */
.L_x_51:
[----:B------:R-:W-:Y:S01]  /*12f0*/  MOV R2, 0x68 ;  /* 0x0000006800027802 */ /* 0x000fe20000000f00 */
[----:B------:R-:W0:Y:S01]  /*1300*/  LDCU.64 UR4, c[0x4][0x20] ;  /* 0x01000400ff0477ac */ /* 0x000e220008000a00 */
[----:B------:R-:W-:Y:S01]  /*1310*/  VIADD R16, R16, 0x4 ;  /* 0x0000000410107836 */ /* 0x000fe20000000000 */
[----:B------:R-:W-:Y:S01]  /*1320*/  CS2R R6, SRZ ;  /* 0x0000000000067805 */ /* 0x000fe2000001ff00 */
[----:B------:R2:W3:Y:S03]  /*1330*/  LDC.64 R8, c[0x4][R2] ;  /* 0x0100000002087b82 */ /* 0x0004e60000000a00 */
[----:B------:R-:W-:-:S04]  /*1340*/  ISETP.NE.AND P0, PT, R16, R17, PT ;  /* 0x000000111000720c */ /* 0x000fc80003f05270 */
[----:B------:R-:W-:Y:S02]  /*1350*/  P2R R19, PR, RZ, 0x1 ;  /* 0x00000001ff137803 */ /* 0x000fe40000000000 */
[----:B0-----:R-:W-:Y:S01]  /*1360*/  MOV R4, UR4 ;  /* 0x0000000400047c02 */ /* 0x001fe20008000f00 */
[----:B--2---:R-:W-:-:S07]  /*1370*/  IMAD.U32 R5, RZ, RZ, UR5 ;  /* 0x00000005ff057e24 */ /* 0x004fce000f8e00ff */
[----:B------:R-:W-:-:S07]  /*1380*/  LEPC R20, `(.L_x_47) ;  /* 0x000000001014794e */ /* 0x000fce0000000000 */
[----:B-1-3--:R-:W-:Y:S05]  /*1390*/  CALL.ABS.NOINC R8 ;  /* 0x0000000008007343 */ /* 0x00afea0003c00000 */
.L_x_47:
[----:B------:R0:W1:Y:S01]  /*13a0*/  LDC.64 R8, c[0x4][R2] ;  /* 0x0100000002087b82 */ /* 0x0000620000000a00 */
[----:B------:R-:W2:Y:S01]  /*13b0*/  LDCU.64 UR4, c[0x4][0x20] ;  /* 0x01000400ff0477ac */ /* 0x000ea20008000a00 */
[----:B------:R-:W-:Y:S01]  /*13c0*/  CS2R R6, SRZ ;  /* 0x0000000000067805 */ /* 0x000fe2000001ff00 */
[----:B--2---:R-:W-:Y:S02]  /*13d0*/  IMAD.U32 R4, RZ, RZ, UR4 ;  /* 0x00000004ff047e24 */ /* 0x004fe4000f8e00ff */
[----:B0-----:R-:W-:-:S07]  /*13e0*/  IMAD.U32 R5, RZ, RZ, UR5 ;  /* 0x00000005ff057e24 */ /* 0x001fce000f8e00ff */
[----:B------:R-:W-:-:S07]  /*13f0*/  LEPC R20, `(.L_x_48) ;  /* 0x000000001014794e */ /* 0x000fce0000000000 */
[----:B-1----:R-:W-:Y:S05]  /*1400*/  CALL.ABS.NOINC R8 ;  /* 0x0000000008007343 */ /* 0x002fea0003c00000 */
.L_x_48:
[----:B------:R0:W1:Y:S01]  /*1410*/  LDC.64 R8, c[0x4][R2] ;  /* 0x0100000002087b82 */ /* 0x0000620000000a00 */
[----:B------:R-:W2:Y:S01]  /*1420*/  LDCU.64 UR4, c[0x4][0x20] ;  /* 0x01000400ff0477ac */ /* 0x000ea20008000a00 */
[----:B------:R-:W-:Y:S01]  /*1430*/  CS2R R6, SRZ ;  /* 0x0000000000067805 */ /* 0x000fe2000001ff00 */
[----:B--2---:R-:W-:Y:S02]  /*1440*/  IMAD.U32 R4, RZ, RZ, UR4 ;  /* 0x00000004ff047e24 */ /* 0x004fe4000f8e00ff */
[----:B0-----:R-:W-:-:S07]  /*1450*/  IMAD.U32 R5, RZ, RZ, UR5 ;  /* 0x00000005ff057e24 */ /* 0x001fce000f8e00ff */
[----:B------:R-:W-:-:S07]  /*1460*/  LEPC R20, `(.L_x_49) ;  /* 0x000000001014794e */ /* 0x000fce0000000000 */
[----:B-1----:R-:W-:Y:S05]  /*1470*/  CALL.ABS.NOINC R8 ;  /* 0x0000000008007343 */ /* 0x002fea0003c00000 */
.L_x_49:
[----:B------:R-:W0:Y:S01]  /*1480*/  LDC.64 R2, c[0x4][R2] ;  /* 0x0100000002027b82 */ /* 0x000e220000000a00 */
[----:B------:R-:W1:Y:S01]  /*1490*/  LDCU.64 UR4, c[0x4][0x20] ;  /* 0x01000400ff0477ac */ /* 0x000e620008000a00 */
[----:B------:R-:W-:Y:S01]  /*14a0*/  CS2R R6, SRZ ;  /* 0x0000000000067805 */ /* 0x000fe2000001ff00 */
[----:B-1----:R-:W-:Y:S02]  /*14b0*/  IMAD.U32 R4, RZ, RZ, UR4 ;  /* 0x00000004ff047e24 */ /* 0x002fe4000f8e00ff */
[----:B------:R-:W-:-:S07]  /*14c0*/  IMAD.U32 R5, RZ, RZ, UR5 ;  /* 0x00000005ff057e24 */ /* 0x000fce000f8e00ff */
[----:B------:R-:W-:-:S07]  /*14d0*/  LEPC R20, `(.L_x_50) ;  /* 0x000000001014794e */ /* 0x000fce0000000000 */
[----:B0-----:R-:W-:Y:S05]  /*14e0*/  CALL.ABS.NOINC R2 ;  /* 0x0000000002007343 */ /* 0x001fea0003c00000 */
.L_x_50:
[----:B------:R-:W-:-:S13]  /*14f0*/  ISETP.NE.AND P6, PT, R19, RZ, PT ;  /* 0x000000ff1300720c */ /* 0x000fda0003fc5270 */
[----:B------:R-:W-:Y:S05]  /*1500*/  @P6 BRA `(.L_x_51) ;  /* 0xfffffffc00786947 */ /* 0x000fea000383ffff */
[----:B------:R-:W-:Y:S05]  /*1510*/  BSYNC.RECONVERGENT B6 ;  /* 0x0000000000067941 */ /* 0x000fea0003800200 */
.L_x_46:
[----:B------:R-:W-:-:S13]  /*1520*/  ISETP.NE.AND P0, PT, R18, RZ, PT ;  /* 0x000000ff1200720c */ /* 0x000fda0003f05270 */
[----:B------:R-:W-:Y:S05]  /*1530*/  @!P0 EXIT ;  /* 0x000000000000894d */ /* 0x000fea0003800000 */
[----:B------:R-:W-:-:S07]  /*1540*/  IMAD.MOV.U32 R17, RZ, RZ, RZ ;  /* 0x000000ffff117224 */ /* 0x000fce00078e00ff */
.L_x_53:
[----:B------:R-:W-:Y:S01]  /*1550*/  MOV R0, 0x68 ;  /* 0x0000006800007802 */ /* 0x000fe20000000f00 */
[----:B------:R-:W0:Y:S01]  /*1560*/  LDCU.64 UR4, c[0x4][0x20] ;  /* 0x01000400ff0477ac */ /* 0x000e220008000a00 */
[----:B------:R-:W-:Y:S01]  /*1570*/  VIADD R17, R17, 0x1 ;  /* 0x0000000111117836 */ /* 0x000fe20000000000 */
[----:B------:R-:W-:Y:S01]  /*1580*/  CS2R R6, SRZ ;  /* 0x0000000000067805 */ /* 0x000fe2000001ff00 */
[----:B------:R2:W3:Y:S03]  /*1590*/  LDC.64 R2, c[0x4][R0] ;  /* 0x0100000000027b82 */ /* 0x0004e60000000a00 */
[----:B------:R-:W-:-:S04]  /*15a0*/  ISETP.NE.AND P0, PT, R17, R18, PT ;  /* 0x000000121100720c */ /* 0x000fc80003f05270 */
[----:B------:R-:W-:Y:S01]  /*15b0*/  P2R R16, PR, RZ, 0x1 ;  /* 0x00000001ff107803 */ /* 0x000fe20000000000 */
[----:B0-----:R-:W-:Y:S02]  /*15c0*/  IMAD.U32 R4, RZ, RZ, UR4 ;  /* 0x00000004ff047e24 */ /* 0x001fe4000f8e00ff */
[----:B--2---:R-:W-:-:S07]  /*15d0*/  IMAD.U32 R5, RZ, RZ, UR5 ;  /* 0x00000005ff057e24 */ /* 0x004fce000f8e00ff */
[----:B------:R-:W-:-:S07]  /*15e0*/  LEPC R20, `(.L_x_52) ;  /* 0x000000001014794e */ /* 0x000fce0000000000 */
[----:B-1-3--:R-:W-:Y:S05]  /*15f0*/  CALL.ABS.NOINC R2 ;  /* 0x0000000002007343 */ /* 0x00afea0003c00000 */
.L_x_52:
[----:B------:R-:W-:-:S13]  /*1600*/  ISETP.NE.AND P6, PT, R16, RZ, PT ;  /* 0x000000ff1000720c */ /* 0x000fda0003fc5270 */
[----:B------:R-:W-:Y:S05]  /*1610*/  @P6 BRA `(.L_x_53) ;  /* 0xfffffffc00cc6947 */ /* 0x000fea000383ffff */
[----:B------:R-:W-:Y:S05]  /*1620*/  EXIT ;  /* 0x000000000000794d */ /* 0x000fea0003800000 */
.L_x_11:
[----:B------:R-:W0:Y:S02]  /*1630*/  LDC R0, c[0x0][0x388] ;  /* 0x0000e200ff007b82 */ /* 0x000e240000000800 */
[----:B0-----:R-:W-:-:S13]  /*1640*/  ISETP.GE.AND P0, PT, R0, 0x1, PT ;  /* 0x000000010000780c */ /* 0x001fda0003f06270 */
[----:B------:R-:W-:Y:S05]  /*1650*/  @!P0 EXIT ;  /* 0x000000000000894d */ /* 0x000fea0003800000 */
[----:B------:R-:W0:Y:S02]  /*1660*/  LDC R24, c[0x0][0x38c] ;  /* 0x0000e300ff187b82 */ /* 0x000e240000000800 */
[----:B0-----:R-:W-:-:S13]  /*1670*/  ISETP.GE.AND P0, PT, R24, 0x1, PT ;  /* 0x000000011800780c */ /* 0x001fda0003f06270 */
[----:B------:R-:W-:Y:S05]  /*1680*/  @!P0 EXIT ;  /* 0x000000000000894d */ /* 0x000fea0003800000 */
[----:B------:R-:W-:Y:S01]  /*1690*/  LOP3.LUT R24, R24, 0x3, RZ, 0xc0, !PT ;  /* 0x0000000318187812 */ /* 0x000fe200078ec0ff */
[----:B------:R-:W-:-:S07]  /*16a0*/  IMAD.MOV.U32 R19, RZ, RZ, RZ ;  /* 0x000000ffff137224 */ /* 0x000fce00078e00ff */
.L_x_85:
[----:B------:R-:W0:Y:S01]  /*16b0*/  LDCU UR4, c[0x0][0x38c] ;  /* 0x00007180ff0477ac */ /* 0x000e220008000800 */
[----:B------:R-:W-:Y:S01]  /*16c0*/  IMAD.MOV.U32 R18, RZ, RZ, RZ ;  /* 0x000000ffff127224 */ /* 0x000fe200078e00ff */
[----:B0-----:R-:W-:Y:S02]  /*16d0*/  UISETP.GE.U32.AND UP0, UPT, UR4, 0x4, UPT ;  /* 0x000000040400788c */ /* 0x001fe4000bf06070 */
[----:B------:R-:W-:-:S07]  /*16e0*/  IMAD R5, R19, UR4, RZ ;  /* 0x0000000413057c24 */ /* 0x000fce000f8e02ff */
[----:B------:R-:W-:Y:S05]  /*16f0*/  BRA.U !UP0, `(.L_x_54) ;  /* 0x0000000908a07547 */ /* 0x000fea000b800000 */
[----:B------:R-:W0:Y:S01]  /*1700*/  LDCU.64 UR6, c[0x0][0x380] ;  /* 0x00007000ff0677ac */ /* 0x000e220008000a00 */
[----:B------:R-:W-:Y:S01]  /*1710*/  BSSY.RECONVERGENT B7, `(.L_x_55) ;  /* 0x00000a3000077945 */ /* 0x000fe20003800200 */
[----:B------:R-:W2:Y:S01]  /*1720*/  LDCU UR4, c[0x0][0x38c] ;  /* 0x00007180ff0477ac */ /* 0x000ea20008000800 */
[----:B0-----:R-:W-:-:S04]  /*1730*/  UIADD3 UR6, UP0, UPT, UR6, 0x8, URZ ;  /* 0x0000000806067890 */ /* 0x001fc8000ff1e0ff */
[----:B------:R-:W-:Y:S02]  /*1740*/  UIADD3.X UR7, UPT, UPT, URZ, UR7, URZ, UP0, !UPT ;  /* 0x00000007ff077290 */ /* 0x000fe400087fe4ff */
[----:B--2---:R-:W-:Y:S01]  /*1750*/  ULOP3.LUT UR4, UR4, 0x7ffffffc, URZ, 0xc0, !UPT ;  /* 0x7ffffffc04047892 */ /* 0x004fe2000f8ec0ff */
[----:B------:R-:W-:-:S03]  /*1760*/  IMAD.U32 R2, RZ, RZ, UR6 ;  /* 0x00000006ff027e24 */ /* 0x000fc6000f8e00ff */
[----:B------:R-:W-:Y:S01]  /*1770*/  IMAD.U32 R3, RZ, RZ, UR7 ;  /* 0x00000007ff037e24 */ /* 0x000fe2000f8e00ff */
[----:B------:R-:W-:Y:S01]  /*1780*/  UIADD3 UR4, UPT, UPT, -UR4, URZ, URZ ;  /* 0x000000ff04047290 */ /* 0x000fe2000fffe1ff */
[----:B------:R-:W-:-:S04]  /*1790*/  IMAD.WIDE.U32 R2, R5, 0x4, R2 ;  /* 0x0000000405027825 */ /* 0x000fc800078e0002 */
[----:B------:R-:W-:Y:S02]  /*17a0*/  IMAD.MOV.U32 R16, RZ, RZ, R2 ;  /* 0x000000ffff107224 */ /* 0x000fe400078e0002 */
[----:B------:R-:W-:Y:S02]  /*17b0*/  IMAD.MOV.U32 R17, RZ, RZ, R3 ;  /* 0x000000ffff117224 */ /* 0x000fe400078e0003 */
[----:B------:R-:W-:Y:S02]  /*17c0*/  IMAD.MOV.U32 R2, RZ, RZ, 0x1 ;  /* 0x00000001ff027424 */ /* 0x000fe400078e00ff */
[----:B------:R-:W-:-:S07]  /*17d0*/  IMAD.U32 R25, RZ, RZ, UR4 ;  /* 0x00000004ff197e24 */ /* 0x000fce000f8e00ff */
.L_x_72:
[----:B-1----:R-:W-:Y:S02]  /*17e0*/  R2UR UR4, R28 ;  /* 0x000000001c0472ca */ /* 0x002fe400000e0000 */
[----:B------:R-:W-:-:S13]  /*17f0*/  R2UR UR5, R29 ;  /* 0x000000001d0572ca */ /* 0x000fda00000e0000 */
[----:B------:R-:W2:Y:S01]  /*1800*/  LDG.E R10, desc[UR4][R16.64+-0x8] ;  /* 0xfffff804100a7981 */ /* 0x000ea2000c1e1900 */
[----:B------:R-:W-:Y:S01]  /*1810*/  VIADD R25, R25, 0x4 ;  /* 0x0000000419197836 */ /* 0x000fe20000000000 */
[----:B------:R-:W-:Y:S01]  /*1820*/  BSSY.RECONVERGENT B6, `(.L_x_56) ;  /* 0x0000021000067945 */ /* 0x000fe20003800200 */
[----:B------:R-:W-:-:S03]  /*1830*/  VIADD R18, R2, 0xffffffff ;  /* 0xffffffff02127836 */ /* 0x000fc60000000000 */
[----:B------:R-:W-:-:S04]  /*1840*/  ISETP.NE.AND P1, PT, R25, RZ, PT ;  /* 0x000000ff1900720c */ /* 0x000fc80003f25270 */
[----:B------:R-:W-:Y:S02]  /*1850*/  P2R R26, PR, RZ, 0x2 ;  /* 0x00000002ff1a7803 */ /* 0x000fe40000000000 */
[----:B--2---:R-:W-:-:S13]  /*1860*/  FSETP.GE.AND P0, PT, R10, RZ, PT ;  /* 0x000000ff0a00720b */ /* 0x004fda0003f06000 */
[----:B------:R-:W-:Y:S05]  /*1870*/  @!P0 BRA `(.L_x_57) ;  /* 0x0000000000348947 */ /* 0x000fea0003800000 */
[----:B------:R-:W0:Y:S01]  /*1880*/  F2F.F64.F32 R10, R10 ;  /* 0x0000000a000a7310 */ /* 0x000e220000201800 */
[----:B------:R-:W-:Y:S01]  /*1890*/  MOV R8, 0x68 ;  /* 0x0000006800087802 */ /* 0x000fe20000000f00 */
[----:B------:R1:W-:Y:S01]  /*18a0*/  STL.64 [R1], R18 ;  /* 0x0000001201007387 */ /* 0x0003e20000100a00 */
[----:B------:R-:W2:Y:S01]  /*18b0*/  LDCU.64 UR4, c[0x4][0x58] ;  /* 0x01000b00ff0477ac */ /* 0x000ea20008000a00 */
[----:B------:R-:W-:Y:S01]  /*18c0*/  MOV R6, R23 ;  /* 0x0000001700067202 */ /* 0x000fe20000000f00 */
[----:B------:R-:W-:Y:S02]  /*18d0*/  IMAD.MOV.U32 R7, RZ, RZ, R22 ;  /* 0x000000ffff077224 */ /* 0x000fe400078e0016 */
[----:B------:R-:W3:Y:S01]  /*18e0*/  LDC.64 R8, c[0x4][R8] ;  /* 0x0100000008087b82 */ /* 0x000ee20000000a00 */
[----:B0-----:R1:W-:Y:S01]  /*18f0*/  STL.64 [R1+0x8], R10 ;  /* 0x0000080a01007387 */ /* 0x0013e20000100a00 */
[----:B--2---:R-:W-:Y:S02]  /*1900*/  IMAD.U32 R4, RZ, RZ, UR4 ;  /* 0x00000004ff047e24 */ /* 0x004fe4000f8e00ff */
[----:B------:R-:W-:-:S07]  /*1910*/  IMAD.U32 R5, RZ, RZ, UR5 ;  /* 0x00000005ff057e24 */ /* 0x000fce000f8e00ff */
[----:B------:R-:W-:-:S07]  /*1920*/  LEPC R20, `(.L_x_58) ;  /* 0x000000001014794e */ /* 0x000fce0000000000 */
[----:B-1-3--:R-:W-:Y:S05]  /*1930*/  CALL.ABS.NOINC R8 ;  /* 0x0000000008007343 */ /* 0x00afea0003c00000 */
.L_x_58:
[----:B------:R-:W-:Y:S05]  /*1940*/  BRA `(.L_x_59) ;  /* 0x0000000000387947 */ /* 0x000fea0003800000 */
.L_x_57:
[----:B------:R-:W-:-:S13]  /*1950*/  FSETP.GEU.AND P0, PT, R10, RZ, PT ;  /* 0x000000ff0a00720b */ /* 0x000fda0003f0e000 */
[----:B------:R-:W-:Y:S05]  /*1960*/  @P0 BRA `(.L_x_59) ;  /* 0x0000000000300947 */ /* 0x000fea0003800000 */
[----:B------:R-:W0:Y:S01]  /*1970*/  F2F.F64.F32 R10, R10 ;  /* 0x0000000a000a7310 */ /* 0x000e220000201800 */
[----:B------:R-:W-:Y:S01]  /*1980*/  MOV R8, 0x68 ;  /* 0x0000006800087802 */ /* 0x000fe20000000f00 */
[----:B------:R1:W-:Y:S01]  /*1990*/  STL.64 [R1], R18 ;  /* 0x0000001201007387 */ /* 0x0003e20000100a00 */
[----:B------:R-:W2:Y:S01]  /*19a0*/  LDCU.64 UR4, c[0x4][0x60] ;  /* 0x01000c00ff0477ac */ /* 0x000ea20008000a00 */
[----:B------:R-:W-:Y:S02]  /*19b0*/  IMAD.MOV.U32 R6, RZ, RZ, R23 ;  /* 0x000000ffff067224 */ /* 0x000fe400078e0017 */
[----:B------:R-:W-:Y:S01]  /*19c0*/  IMAD.MOV.U32 R7, RZ, RZ, R22 ;  /* 0x000000ffff077224 */ /* 0x000fe200078e0016 */
[----:B------:R-:W3:Y:S01]  /*19d0*/  LDC.64 R8, c[0x4][R8] ;  /* 0x0100000008087b82 */ /* 0x000ee20000000a00 */
[----:B0-----:R1:W-:Y:S01]  /*19e0*/  STL.64 [R1+0x8], R10 ;  /* 0x0000080a01007387 */ /* 0x0013e20000100a00 */
[----:B--2---:R-:W-:Y:S02]  /*19f0*/  IMAD.U32 R4, RZ, RZ, UR4 ;  /* 0x00000004ff047e24 */ /* 0x004fe4000f8e00ff */
[----:B------:R-:W-:-:S07]  /*1a00*/  IMAD.U32 R5, RZ, RZ, UR5 ;  /* 0x00000005ff057e24 */ /* 0x000fce000f8e00ff */
[----:B------:R-:W-:-:S07]  /*1a10*/  LEPC R20, `(.L_x_59) ;  /* 0x000000001014794e */ /* 0x000fce0000000000 */
[----:B-1-3--:R-:W-:Y:S05]  /*1a20*/  CALL.ABS.NOINC R8 ;  /* 0x0000000008007343 */ /* 0x00afea0003c00000 */
.L_x_59:
[----:B------:R-:W-:Y:S05]  /*1a30*/  BSYNC.RECONVERGENT B6 ;  /* 0x0000000000067941 */ /* 0x000fea0003800200 */
.L_x_56:
        /* <DEDUP_REMOVED lines=8> */
[----:B------:R-:W-:Y:S01]  /*1ac0*/  IMAD.MOV.U32 R3, RZ, RZ, R19 ;  /* 0x000000ffff037224 */ /* 0x000fe200078e0013 */
[----:B------:R-:W1:Y:S01]  /*1ad0*/  LDCU.64 UR4, c[0x4][0x58] ;  /* 0x01000b00ff0477ac */ /* 0x000e620008000a00 */
[----:B------:R-:W-:Y:S02]  /*1ae0*/  IMAD.MOV.U32 R6, RZ, RZ, R23 ;  /* 0x000000ffff067224 */ /* 0x000fe400078e0017 */
[----:B------:R-:W-:Y:S01]  /*1af0*/  IMAD.MOV.U32 R7, RZ, RZ, R22 ;  /* 0x000000ffff077224 */ /* 0x000fe200078e0016 */
[----:B------:R2:W-:Y:S01]  /*1b00*/  STL.64 [R1], R2 ;  /* 0x0000000201007387 */ /* 0x0005e20000100a00 */
[----:B------:R-:W3:Y:S03]  /*1b10*/  LDC.64 R8, c[0x4][R8] ;  /* 0x0100000008087b82 */ /* 0x000ee60000000a00 */
[----:B0-----:R2:W-:Y:S01]  /*1b20*/  STL.64 [R1+0x8], R10 ;  /* 0x0000080a01007387 */ /* 0x0015e20000100a00 */
[----:B-1----:R-:W-:-:S02]  /*1b30*/  IMAD.U32 R4, RZ, RZ, UR4 ;  /* 0x00000004ff047e24 */ /* 0x002fc4000f8e00ff */
[----:B------:R-:W-:-:S07]  /*1b40*/  IMAD.U32 R5, RZ, RZ, UR5 ;  /* 0x00000005ff057e24 */ /* 0x000fce000f8e00ff */
[----:B------:R-:W-:-:S07]  /*1b50*/  LEPC R20, `(.L_x_62) ;  /* 0x000000001014794e */ /* 0x000fce0000000000 */
[----:B--23--:R-:W-:Y:S05]  /*1b60*/  CALL.ABS.NOINC R8 ;  /* 0x0000000008007343 */ /* 0x00cfea0003c00000 */
.L_x_62:
[----:B------:R-:W-:Y:S05]  /*1b70*/  BRA `(.L_x_63) ;  /* 0x00000000003c7947 */ /* 0x000fea0003800000 */
.L_x_61:
[----:B------:R-:W-:-:S13]  /*1b80*/  FSETP.GEU.AND P0, PT, R10, RZ, PT ;  /* 0x000000ff0a00720b */ /* 0x000fda0003f0e000 */
[----:B------:R-:W-:Y:S05]  /*1b90*/  @P0 BRA `(.L_x_63) ;  /* 0x0000000000340947 */ /* 0x000fea0003800000 */
        /* <DEDUP_REMOVED lines=13> */
.L_x_63:
[----:B------:R-:W-:Y:S05]  /*1c70*/  BSYNC.RECONVERGENT B6 ;  /* 0x0000000000067941 */ /* 0x000fea0003800200 */
.L_x_60:
[----:B------:R-:W-:Y:S02]  /*1c80*/  R2UR UR4, R28 ;  /* 0x000000001c0472ca */ /* 0x000fe400000e0000 */
[----:B------:R-:W-:-:S13]  /*1c90*/  R2UR UR5, R29 ;  /* 0x000000001d0572ca */ /* 0x000fda00000e0000 */
[----:B------:R-:W2:Y:S01]  /*1ca0*/  LDG.E R10, desc[UR4][R16.64] ;  /* 0x00000004100a7981 */ /* 0x000ea2000c1e1900 */
[----:B------:R-:W-:Y:S01]  /*1cb0*/  BSSY.RECONVERGENT B6, `(.L_x_64) ;  /* 0x000001f000067945 */ /* 0x000fe20003800200 */
[----:B------:R-:W-:Y:S01]  /*1cc0*/  VIADD R18, R2, 0x1 ;  /* 0x0000000102127836 */ /* 0x000fe20000000000 */
[----:B--2---:R-:W-:-:S13]  /*1cd0*/  FSETP.GE.AND P0, PT, R10, RZ, PT ;  /* 0x000000ff0a00720b */ /* 0x004fda0003f06000 */
[----:B------:R-:W-:Y:S05]  /*1ce0*/  @!P0 BRA `(.L_x_65) ;  /* 0x0000000000348947 */ /* 0x000fea0003800000 */
        /* <DEDUP_REMOVED lines=12> */
.L_x_66:
[----:B------:R-:W-:Y:S05]  /*1db0*/  BRA `(.L_x_67) ;  /* 0x0000000000387947 */ /* 0x000fea0003800000 */
.L_x_65:
[----:B------:R-:W-:-:S13]  /*1dc0*/  FSETP.GEU.AND P0, PT, R10, RZ, PT ;  /* 0x000000ff0a00720b */ /* 0x000fda0003f0e000 */
[----:B------:R-:W-:Y:S05]  /*1dd0*/  @P0 BRA `(.L_x_67) ;  /* 0x0000000000300947 */ /* 0x000fea0003800000 */
[----:B------:R-:W0:Y:S01]  /*1de0*/  F2F.F64.F32 R10, R10 ;  /* 0x0000000a000a7310 */ /* 0x000e220000201800 */
[----:B------:R-:W-:Y:S01]  /*1df0*/  MOV R8, 0x68 ;  /* 0x0000006800087802 */ /* 0x000fe20000000f00 */
[----:B------:R1:W-:Y:S01]  /*1e00*/  STL.64 [R1], R18 ;  /* 0x0000001201007387 */ /* 0x0003e20000100a00 */
[----:B------:R-:W2:Y:S01]  /*1e10*/  LDCU.64 UR4, c[0x4][0x60] ;  /* 0x01000c00ff0477ac */ /* 0x000ea20008000a00 */
[----:B------:R-:W-:Y:S01]  /*1e20*/  IMAD.MOV.U32 R6, RZ, RZ, R23 ;  /* 0x000000ffff067224 */ /* 0x000fe200078e0017 */
[----:B------:R-:W-:Y:S02]  /*1e30*/  MOV R7, R22 ;  /* 0x0000001600077202 */ /* 0x000fe40000000f00 */
[----:B------:R-:W3:Y:S01]  /*1e40*/  LDC.64 R8, c[0x4][R8] ;  /* 0x0100000008087b82 */ /* 0x000ee20000000a00 */
[----:B0-----:R1:W-:Y:S01]  /*1e50*/  STL.64 [R1+0x8], R10 ;  /* 0x0000080a01007387 */ /* 0x0013e20000100a00 */
[----:B--2---:R-:W-:Y:S02]  /*1e60*/  IMAD.U32 R4, RZ, RZ, UR4 ;  /* 0x00000004ff047e24 */ /* 0x004fe4000f8e00ff */
[----:B------:R-:W-:-:S07]  /*1e70*/  IMAD.U32 R5, RZ, RZ, UR5 ;  /* 0x00000005ff057e24 */ /* 0x000fce000f8e00ff */
[----:B------:R-:W-:-:S07]  /*1e80*/  LEPC R20, `(.L_x_67) ;  /* 0x000000001014794e */ /* 0x000fce0000000000 */
[----:B-1-3--:R-:W-:Y:S05]  /*1e90*/  CALL.ABS.NOINC R8 ;  /* 0x0000000008007343 */ /* 0x00afea0003c00000 */
.L_x_67:
[----:B------:R-:W-:Y:S05]  /*1ea0*/  BSYNC.RECONVERGENT B6 ;  /* 0x0000000000067941 */ /* 0x000fea0003800200 */
.L_x_64:
        /* <DEDUP_REMOVED lines=8> */
[----:B------:R-:W-:Y:S01]  /*1f30*/  VIADD R18, R2, 0x2 ;  /* 0x0000000202127836 */ /* 0x000fe20000000000 */
        /* <DEDUP_REMOVED lines=10> */
.L_x_70:
[----:B------:R-:W-:Y:S05]  /*1fe0*/  BRA `(.L_x_71) ;  /* 0x00000000003c7947 */ /* 0x000fea0003800000 */
.L_x_69:
[----:B------:R-:W-:-:S13]  /*1ff0*/  FSETP.GEU.AND P0, PT, R10, RZ, PT ;  /* 0x000000ff0a00720b */ /* 0x000fda0003f0e000 */
[----:B------:R-:W-:Y:S05]  /*2000*/  @P0 BRA `(.L_x_71) ;  /* 0x0000000000340947 */ /* 0x000fea0003800000 */
        /* <DEDUP_REMOVED lines=13> */
.L_x_71:
[----:B------:R-:W-:Y:S05]  /*20e0*/  BSYNC.RECONVERGENT B6 ;  /* 0x0000000000067941 */ /* 0x000fea0003800200 */
.L_x_68:
[----:B------:R-:W-:Y:S01]  /*20f0*/  ISETP.NE.AND P6, PT, R26, RZ, PT ;  /* 0x000000ff1a00720c */ /* 0x000fe20003fc5270 */
[----:B------:R-:W-:Y:S01]  /*2100*/  VIADD R2, R2, 0x4 ;  /* 0x0000000402027836 */ /* 0x000fe20000000000 */
[----:B------:R-:W-:-:S05]  /*2110*/  IADD3 R16, P0, PT, R16, 0x10, RZ ;  /* 0x0000001010107810 */ /* 0x000fca0007f1e0ff */
[----:B------:R-:W-:-:S06]  /*2120*/  IMAD.X R17, RZ, RZ, R17, P0 ;  /* 0x000000ffff117224 */ /* 0x000fcc00000e0611 */
[----:B------:R-:W-:Y:S05]  /*2130*/  @P6 BRA `(.L_x_72) ;  /* 0xfffffff400a86947 */ /* 0x000fea000383ffff */
[----:B------:R-:W-:Y:S05]  /*2140*/  BSYNC.RECONVERGENT B7 ;  /* 0x0000000000077941 */ /* 0x000fea0003800200 */
.L_x_55:
[----:B------:R-:W0:Y:S02]  /*2150*/  LDCU UR4, c[0x0][0x38c] ;  /* 0x00007180ff0477ac */ /* 0x000e240008000800 */
[----:B0-----:R-:W-:-:S06]  /*2160*/  ULOP3.LUT UR4, UR4, 0x7ffffffc, URZ, 0xc0, !UPT ;  /* 0x7ffffffc04047892 */ /* 0x001fcc000f8ec0ff */
[----:B------:R-:W-:-:S07]  /*2170*/  IMAD.U32 R18, RZ, RZ, UR4 ;  /* 0x00000004ff127e24 */ /* 0x000fce000f8e00ff */
.L_x_54:
[----:B------:R-:W-:-:S13]  /*2180*/  ISETP.NE.AND P0, PT, R24, RZ, PT ;  /* 0x000000ff1800720c */ /* 0x000fda0003f05270 */
[----:B------:R-:W-:Y:S05]  /*2190*/  @!P0 BRA `(.L_x_73) ;  /* 0x0000000400e08947 */ /* 0x000fea0003800000 */
[----:B------:R-:W0:Y:S01]  /*21a0*/  LDCU UR4, c[0x0][0x38c] ;  /* 0x00007180ff0477ac */ /* 0x000e220008000800 */
[----:B------:R-:W2:Y:S01]  /*21b0*/  LDC.64 R8, c[0x0][0x380] ;  /* 0x0000e000ff087b82 */ /* 0x000ea20000000a00 */
[----:B-1----:R-:W-:Y:S01]  /*21c0*/  R2UR UR5, R29 ;  /* 0x000000001d0572ca */ /* 0x002fe200000e0000 */
[----:B0-----:R-:W-:Y:S01]  /*21d0*/  IMAD R17, R19, UR4, RZ ;  /* 0x0000000413117c24 */ /* 0x001fe2000f8e02ff */
[----:B------:R-:W-:-:S03]  /*21e0*/  R2UR UR4, R28 ;  /* 0x000000001c0472ca */ /* 0x000fc600000e0000 */
[----:B------:R-:W-:-:S04]  /*21f0*/  IMAD.IADD R3, R17, 0x1, R18 ;  /* 0x0000000111037824 */ /* 0x000fc800078e0212 */
[----:B--2---:R-:W-:-:S06]  /*2200*/  IMAD.WIDE.U32 R8, R3, 0x4, R8 ;  /* 0x0000000403087825 */ /* 0x004fcc00078e0008 */
[----:B------:R-:W2:Y:S01]  /*2210*/  LDG.E R8, desc[UR4][R8.64] ;  /* 0x0000000408087981 */ /* 0x000ea2000c1e1900 */
[----:B------:R-:W-:Y:S01]  /*2220*/  BSSY.RECONVERGENT B6, `(.L_x_74) ;  /* 0x000001e000067945 */ /* 0x000fe20003800200 */
        /* <DEDUP_REMOVED lines=14> */
.L_x_76:
[----:B------:R-:W-:Y:S05]  /*2310*/  BRA `(.L_x_77) ;  /* 0x0000000000387947 */ /* 0x000fea0003800000 */
.L_x_75:
        /* <DEDUP_REMOVED lines=14> */
.L_x_77:
[----:B------:R-:W-:Y:S05]  /*2400*/  BSYNC.RECONVERGENT B6 ;  /* 0x0000000000067941 */ /* 0x000fea0003800200 */
.L_x_74:
[----:B------:R-:W-:Y:S01]  /*2410*/  ISETP.NE.AND P0, PT, R24, 0x1, PT ;  /* 0x000000011800780c */ /* 0x000fe20003f05270 */
[----:B------:R-:W-:-:S12]  /*2420*/  BSSY.RECONVERGENT B7, `(.L_x_73) ;  /* 0x000004f000077945 */ /* 0x000fd80003800200 */
[----:B------:R-:W-:Y:S05]  /*2430*/  @!P0 BRA `(.L_x_78) ;  /* 0x0000000400348947 */ /* 0x000fea0003800000 */
[----:B------:R-:W0:Y:S01]  /*2440*/  LDCU.64 UR4, c[0x0][0x380] ;  /* 0x00007000ff0477ac */ /* 0x000e220008000a00 */
[----:B------:R-:W-:Y:S02]  /*2450*/  IADD3 R17, P0, PT, R17, R18, RZ ;  /* 0x0000001211117210 */ /* 0x000fe40007f1e0ff */
[----:B------:R-:W-:Y:S02]  /*2460*/  R2UR UR6, R28 ;  /* 0x000000001c0672ca */ /* 0x000fe400000e0000 */
[----:B------:R-:W-:Y:S02]  /*2470*/  R2UR UR7, R29 ;  /* 0x000000001d0772ca */ /* 0x000fe400000e0000 */
[----:B------:R-:W-:Y:S02]  /*2480*/  IADD3.X R0, PT, PT, RZ, RZ, RZ, P0, !PT ;  /* 0x000000ffff007210 */ /* 0x000fe400007fe4ff */
[----:B0-----:R-:W-:-:S04]  /*2490*/  LEA R16, P0, R17, UR4, 0x2 ;  /* 0x0000000411107c11 */ /* 0x001fc8000f8010ff */
[----:B------:R-:W-:-:S05]  /*24a0*/  LEA.HI.X R17, R17, UR5, R0, 0x2, P0 ;  /* 0x0000000511117c11 */ /* 0x000fca00080f1400 */
[----:B------:R-:W2:Y:S01]  /*24b0*/  LDG.E R8, desc[UR6][R16.64+0x4] ;  /* 0x0000040610087981 */ /* 0x000ea2000c1e1900 */
[----:B------:R-:W-:Y:S01]  /*24c0*/  BSSY.RECONVERGENT B6, `(.L_x_79) ;  /* 0x0000021000067945 */ /* 0x000fe20003800200 */
[----:B------:R-:W-:Y:S01]  /*24d0*/  VIADD R10, R18, 0x1 ;  /* 0x00000001120a7836 */ /* 0x000fe20000000000 */
        /* <DEDUP_REMOVED lines=15> */
.L_x_81:
[----:B------:R-:W-:Y:S05]  /*25d0*/  BRA `(.L_x_82) ;  /* 0x00000000003c7947 */ /* 0x000fea0003800000 */
.L_x_80:
        /* <DEDUP_REMOVED lines=15> */
.L_x_82:
[----:B------:R-:W-:Y:S05]  /*26d0*/  BSYNC.RECONVERGENT B6 ;  /* 0x0000000000067941 */ /* 0x000fea0003800200 */
.L_x_79:
[----:B------:R-:W-:-:S13]  /*26e0*/  ISETP.NE.AND P0, PT, R24, 0x2, PT ;  /* 0x000000021800780c */ /* 0x000fda0003f05270 */
[----:B------:R-:W-:Y:S05]  /*26f0*/  @!P0 BRA `(.L_x_78) ;  /* 0x0000000000848947 */ /* 0x000fea0003800000 */
[----:B------:R-:W-:Y:S02]  /*2700*/  R2UR UR4, R28 ;  /* 0x000000001c0472ca */ /* 0x000fe400000e0000 */
[----:B------:R-:W-:-:S13]  /*2710*/  R2UR UR5, R29 ;  /* 0x000000001d0572ca */ /* 0x000fda00000e0000 */
[----:B------:R-:W2:Y:S01]  /*2720*/  LDG.E R2, desc[UR4][R16.64+0x8] ;  /* 0x0000080410027981 */ /* 0x000ea2000c1e1900 */
[----:B------:R-:W-:Y:S01]  /*2730*/  VIADD R18, R18, 0x2 ;  /* 0x0000000212127836 */ /* 0x000fe20000000000 */
[----:B--2---:R-:W-:-:S13]  /*2740*/  FSETP.GE.AND P0, PT, R2, RZ, PT ;  /* 0x000000ff0200720b */ /* 0x004fda0003f06000 */
[----:B------:R-:W-:Y:S05]  /*2750*/  @!P0 BRA `(.L_x_83) ;  /* 0x0000000000348947 */ /* 0x000fea0003800000 */
[----:B------:R-:W0:Y:S01]  /*2760*/  F2F.F64.F32 R2, R2 ;  /* 0x0000000200027310 */ /* 0x000e220000201800 */
[----:B------:R-:W-:Y:S01]  /*2770*/  MOV R0, 0x68 ;  /* 0x0000006800007802 */ /* 0x000fe20000000f00 */
[----:B------:R1:W-:Y:S01]  /*2780*/  STL.64 [R1], R18 ;  /* 0x0000001201007387 */ /* 0x0003e20000100a00 */
[----:B------:R-:W2:Y:S01]  /*2790*/  LDCU.64 UR4, c[0x4][0x58] ;  /* 0x01000b00ff0477ac */ /* 0x000ea20008000a00 */
[----:B------:R-:W-:Y:S01]  /*27a0*/  IMAD.MOV.U32 R6, RZ, RZ, R23 ;  /* 0x000000ffff067224 */ /* 0x000fe200078e0017 */
[----:B------:R1:W3:Y:S01]  /*27b0*/  LDC.64 R8, c[0x4][R0] ;  /* 0x0100000000087b82 */ /* 0x0002e20000000a00 */
[----:B------:R-:W-:Y:S01]  /*27c0*/  IMAD.MOV.U32 R7, RZ, RZ, R22 ;  /* 0x000000ffff077224 */ /* 0x000fe200078e0016 */
[----:B0-----:R1:W-:Y:S01]  /*27d0*/  STL.64 [R1+0x8], R2 ;  /* 0x0000080201007387 */ /* 0x0013e20000100a00 */
[----:B--2---:R-:W-:Y:S02]  /*27e0*/  IMAD.U32 R4, RZ, RZ, UR4 ;  /* 0x00000004ff047e24 */ /* 0x004fe4000f8e00ff */
[----:B------:R-:W-:-:S07]  /*27f0*/  IMAD.U32 R5, RZ, RZ, UR5 ;  /* 0x00000005ff057e24 */ /* 0x000fce000f8e00ff */
[----:B------:R-:W-:-:S07]  /*2800*/  LEPC R20, `(.L_x_84) ;  /* 0x000000001014794e */ /* 0x000fce0000000000 */
[----:B-1-3--:R-:W-:Y:S05]  /*2810*/  CALL.ABS.NOINC R8 ;  /* 0x0000000008007343 */ /* 0x00afea0003c00000 */
.L_x_84:
[----:B------:R-:W-:Y:S05]  /*2820*/  BRA `(.L_x_78) ;  /* 0x0000000000387947 */ /* 0x000fea0003800000 */
.L_x_83:
[----:B------:R-:W-:-:S13]  /*2830*/  FSETP.GEU.AND P0, PT, R2, RZ, PT ;  /* 0x000000ff0200720b */ /* 0x000fda0003f0e000 */
[----:B------:R-:W-:Y:S05]  /*2840*/  @P0 BRA `(.L_x_78) ;  /* 0x0000000000300947 */ /* 0x000fea0003800000 */
        /* <DEDUP_REMOVED lines=12> */
.L_x_78:
[----:B------:R-:W-:Y:S05]  /*2910*/  BSYNC.RECONVERGENT B7 ;  /* 0x0000000000077941 */ /* 0x000fea0003800200 */
.L_x_73:
[----:B------:R-:W0:Y:S01]  /*2920*/  LDCU UR4, c[0x0][0x388] ;  /* 0x00007100ff0477ac */ /* 0x000e220008000800 */
[----:B------:R-:W-:-:S05]  /*2930*/  VIADD R19, R19, 0x1 ;  /* 0x0000000113137836 */ /* 0x000fca0000000000 */
[----:B0-----:R-:W-:-:S13]  /*2940*/  ISETP.NE.AND P0, PT, R19, UR4, PT ;  /* 0x0000000413007c0c */ /* 0x001fda000bf05270 */
[----:B------:R-:W-:Y:S05]  /*2950*/  @!P0 EXIT ;  /* 0x000000000000894d */ /* 0x000fea0003800000 */
[----:B------:R-:W-:Y:S05]  /*2960*/  BRA `(.L_x_85) ;  /* 0xffffffec00507947 */ /* 0x000fea000383ffff */
.L_x_86:
        /* <DEDUP_REMOVED lines=9> */
.L_x_244:


//--------------------- .text._Z11dGPUtestingPfiiib --------------------------
	.section	.text._Z11dGPUtestingPfiiib,"ax",@progbits
	.align	128
        .global         _Z11dGPUtestingPfiiib
        .type           _Z11dGPUtestingPfiiib,@function
        .size           _Z11dGPUtestingPfiiib,(.L_x_245 - _Z11dGPUtestingPfiiib)
        .other          _Z11dGPUtestingPfiiib,@"STO_CUDA_ENTRY STV_DEFAULT"
_Z11dGPUtestingPfiiib:
.text._Z11dGPUtestingPfiiib:
        /* <DEDUP_REMOVED lines=17> */
.L_x_87:
[----:B------:R-:W0:Y:S01]  /*0110*/  LDCU.U8 UR4, c[0x0][0x394] ;  /* 0x00007280ff0477ac */ /* 0x000e220008000000 */
[----:B------:R-:W1:Y:S01]  /*0120*/  LDC.64 R28, c[0x0][0x358] ;  /* 0x0000d600ff1c7b82 */ /* 0x000e620000000a00 */
[----:B0-----:R-:W-:-:S04]  /*0130*/  UPRMT UR4, UR4, 0x8880, URZ ;  /* 0x0000888004047896 */ /* 0x001fc800080000ff */
[----:B------:R-:W-:-:S09]  /*0140*/  UISETP.NE.AND UP0, UPT, UR4, URZ, UPT ;  /* 0x000000ff0400728c */ /* 0x000fd2000bf05270 */
[----:B------:R-:W-:Y:S05]  /*0150*/  BRA.U !UP0, `(.L_x_88) ;  /* 0x0000002908687547 */ /* 0x000fea000b800000 */
[----:B------:R-:W0:Y:S01]  /*0160*/  LDC.64 R2, c[0x4][R2] ;  /* 0x0100000002027b82 */ /* 0x000e220000000a00 */
[----:B------:R-:W2:Y:S01]  /*0170*/  LDCU.64 UR4, c[0x4][0x8] ;  /* 0x01000100ff0477ac */ /* 0x000ea20008000a00 */
[----:B------:R-:W-:Y:S01]  /*0180*/  CS2R R6, SRZ ;  /* 0x0000000000067805 */ /* 0x000fe2000001ff00 */
[----:B--2---:R-:W-:Y:S02]  /*0190*/  IMAD.U32 R4, RZ, RZ, UR4 ;  /* 0x00000004ff047e24 */ /* 0x004fe4000f8e00ff */
[----:B------:R-:W-:-:S07]  /*01a0*/  IMAD.U32 R5, RZ, RZ, UR5 ;  /* 0x00000005ff057e24 */ /* 0x000fce000f8e00ff */
[----:B------:R-:W-:-:S07]  /*01b0*/  LEPC R20, `(.L_x_89) ;  /* 0x000000001014794e */ /* 0x000fce0000000000 */
[----:B01----:R-:W-:Y:S05]  /*01c0*/  CALL.ABS.NOINC R2 ;  /* 0x0000000002007343 */ /* 0x003fea0003c00000 */
.L_x_89:
[----:B------:R-:W0:Y:S02]  /*01d0*/  LDC R18, c[0x0][0x390] ;  /* 0x0000e400ff127b82 */ /* 0x000e240000000800 */
[----:B0-----:R-:W-:-:S13]  /*01e0*/  ISETP.GE.AND P0, PT, R18, 0x1, PT ;  /* 0x000000011200780c */ /* 0x001fda0003f06270 */
[----:B------:R-:W-:Y:S05]  /*01f0*/  @!P0 BRA `(.L_x_90) ;  /* 0x0000001400088947 */ /* 0x000fea0003800000 */
[----:B------:R-:W-:Y:S01]  /*0200*/  BSSY.RECONVERGENT B9, `(.L_x_90) ;  /* 0x0000141000097945 */ /* 0x000fe20003800200 */
[----:B------:R-:W-:Y:S01]  /*0210*/  LOP3.LUT R18, R18, 0x7ffffffc, RZ, 0xc0, !PT ;  /* 0x7ffffffc12127812 */ /* 0x000fe200078ec0ff */
[----:B------:R-:W-:-:S07]  /*0220*/  IMAD.MOV.U32 R2, RZ, RZ, RZ ;  /* 0x000000ffff027224 */ /* 0x000fce00078e00ff */
.L_x_131:
[----:B------:R-:W0:Y:S01]  /*0230*/  LDCU UR4, c[0x0][0x388] ;  /* 0x00007100ff0477ac */ /* 0x000e220008000800 */
[----:B------:R-:W1:Y:S01]  /*0240*/  LDC R3, c[0x0][0x390] ;  /* 0x0000e400ff037b82 */ /* 0x000e620000000800 */
[----:B------:R-:W-:Y:S01]  /*0250*/  IMAD.MOV.U32 R0, RZ, RZ, R2 ;  /* 0x000000ffff007224 */ /* 0x000fe200078e0002 */
[----:B------:R-:W-:Y:S01]  /*0260*/  BSSY.RECONVERGENT B8, `(.L_x_91) ;  /* 0x0000138000087945 */ /* 0x000fe20003800200 */
[C---:B0-----:R-:W-:Y:S01]  /*0270*/  ISETP.GE.AND P0, PT, R2.reuse, UR4, PT ;  /* 0x0000000402007c0c */ /* 0x041fe2000bf06270 */
[----:B------:R-:W-:-:S05]  /*0280*/  VIADD R2, R2, 0x1 ;  /* 0x0000000102027836 */ /* 0x000fca0000000000 */
[----:B-1----:R-:W-:-:S04]  /*0290*/  ISETP.NE.AND P1, PT, R2, R3, PT ;  /* 0x000000030200720c */ /* 0x002fc80003f25270 */
[----:B------:R-:W-:-:S03]  /*02a0*/  P2R R25, PR, RZ, 0x2 ;  /* 0x00000002ff197803 */ /* 0x000fc60000000000 */
[----:B------:R-:W-:Y:S06]  /*02b0*/  @P0 BRA `(.L_x_92) ;  /* 0x0000001000c80947 */ /* 0x000fec0003800000 */
[----:B------:R-:W-:Y:S01]  /*02c0*/  ISETP.GE.U32.AND P0, PT, R3, 0x4, PT ;  /* 0x000000040300780c */ /* 0x000fe20003f06070 */
[----:B------:R-:W-:Y:S01]  /*02d0*/  IMAD R16, R0, R3, RZ ;  /* 0x0000000300107224 */ /* 0x000fe200078e02ff */
[----:B------:R-:W-:Y:S01]  /*02e0*/  PRMT R0, RZ, 0x7610, R0 ;  /* 0x00007610ff007816 */ /* 0x000fe20000000000 */
[----:B------:R-:W-:-:S10]  /*02f0*/  IMAD.MOV.U32 R19, RZ, RZ, RZ ;  /* 0x000000ffff137224 */ /* 0x000fd400078e00ff */
[----:B------:R-:W-:Y:S05]  /*0300*/  @!P0 BRA `(.L_x_93) ;  /* 0x0000000800888947 */ /* 0x000fea0003800000 */
[----:B------:R-:W-:Y:S01]  /*0310*/  BSSY.RECONVERGENT B7, `(.L_x_94) ;  /* 0x00000a0000077945 */ /* 0x000fe20003800200 */
[----:B------:R-:W-:Y:S01]  /*0320*/  PRMT R0, RZ, 0x7610, R0 ;  /* 0x00007610ff007816 */ /* 0x000fe20000000000 */
[----:B------:R-:W-:-:S07]  /*0330*/  IMAD.MOV.U32 R17, RZ, RZ, RZ ;  /* 0x000000ffff117224 */ /* 0x000fce00078e00ff */
.L_x_115:
[----:B------:R-:W0:Y:S01]  /*0340*/  LDC.64 R26, c[0x0][0x380] ;  /* 0x0000e000ff1a7b82 */ /* 0x000e220000000a00 */
[----:B------:R-:W-:Y:S01]  /*0350*/  R2UR UR4, R28 ;  /* 0x000000001c0472ca */ /* 0x000fe200000e0000 */
[----:B------:R-:W-:Y:S01]  /*0360*/  IMAD.IADD R3, R16, 0x1, R17 ;  /* 0x0000000110037824 */ /* 0x000fe200078e0211 */
[----:B------:R-:W-:-:S05]  /*0370*/  R2UR UR5, R29 ;  /* 0x000000001d0572ca */ /* 0x000fca00000e0000 */
[----:B------:R-:W1:Y:S01]  /*0380*/  LDC R4, c[0x0][0x38c] ;  /* 0x0000e300ff047b82 */ /* 0x000e620000000800 */
[----:B0-----:R-:W-:-:S07]  /*0390*/  IMAD.WIDE.U32 R26, R3, 0x4, R26 ;  /* 0x00000004031a7825 */ /* 0x001fce00078e001a */
[----:B------:R-:W2:Y:S01]  /*03a0*/  LDG.E R10, desc[UR4][R26.64] ;  /* 0x000000041a0a7981 */ /* 0x000ea2000c1e1900 */
[----:B------:R-:W-:Y:S01]  /*03b0*/  BSSY.RECONVERGENT B6, `(.L_x_95) ;  /* 0x0000020000067945 */ /* 0x000fe20003800200 */
[----:B--2---:R-:W-:-:S04]  /*03c0*/  FSETP.GE.AND P0, PT, R10, RZ, PT ;  /* 0x000000ff0a00720b */ /* 0x004fc80003f06000 */
[----:B-1----:R-:W-:-:S13]  /*03d0*/  ISETP.GE.OR P0, PT, R17, R4, !P0 ;  /* 0x000000041100720c */ /* 0x002fda0004706670 */
        /* <DEDUP_REMOVED lines=12> */
.L_x_97:
[----:B------:R-:W-:Y:S01]  /*04a0*/  IMAD.MOV.U32 R0, RZ, RZ, 0x1 ;  /* 0x00000001ff007424 */ /* 0x000fe200078e00ff */
[----:B------:R-:W-:Y:S06]  /*04b0*/  BRA `(.L_x_98) ;  /* 0x00000000003c7947 */ /* 0x000fec0003800000 */
.L_x_96:
[----:B------:R-:W-:-:S04]  /*04c0*/  FSETP.GEU.AND P0, PT, R10, RZ, PT ;  /* 0x000000ff0a00720b */ /* 0x000fc80003f0e000 */
[----:B------:R-:W-:-:S13]  /*04d0*/  ISETP.GE.OR P0, PT, R17, R4, P0 ;  /* 0x000000041100720c */ /* 0x000fda0000706670 */
        /* <DEDUP_REMOVED lines=12> */
.L_x_99:
[----:B------:R-:W-:-:S07]  /*05a0*/  IMAD.MOV.U32 R0, RZ, RZ, 0x1 ;  /* 0x00000001ff007424 */ /* 0x000fce00078e00ff */
.L_x_98:
[----:B------:R-:W-:Y:S05]  /*05b0*/  BSYNC.RECONVERGENT B6 ;  /* 0x0000000000067941 */ /* 0x000fea0003800200 */
.L_x_95:
[----:B------:R-:W-:Y:S01]  /*05c0*/  R2UR UR4, R28 ;  /* 0x000000001c0472ca */ /* 0x000fe200000e0000 */
[----:B------:R-:W0:Y:S01]  /*05d0*/  LDC R4, c[0x0][0x38c] ;  /* 0x0000e300ff047b82 */ /* 0x000e220000000800 */
[----:B------:R-:W-:-:S13]  /*05e0*/  R2UR UR5, R29 ;  /* 0x000000001d0572ca */ /* 0x000fda00000e0000 */
[----:B------:R-:W2:Y:S01]  /*05f0*/  LDG.E R10, desc[UR4][R26.64+0x4] ;  /* 0x000004041a0a7981 */ /* 0x000ea2000c1e1900 */
[----:B------:R-:W-:Y:S01]  /*0600*/  VIADD R3, R17, 0x1 ;  /* 0x0000000111037836 */ /* 0x000fe20000000000 */
[----:B------:R-:W-:Y:S04]  /*0610*/  BSSY.RECONVERGENT B6, `(.L_x_100) ;  /* 0x0000020000067945 */ /* 0x000fe80003800200 */
[----:B0-----:R-:W-:Y:S02]  /*0620*/  ISETP.LT.AND P1, PT, R3, R4, PT ;  /* 0x000000040300720c */ /* 0x001fe40003f21270 */
[----:B--2---:R-:W-:-:S13]  /*0630*/  FSETP.GE.AND P0, PT, R10, RZ, PT ;  /* 0x000000ff0a00720b */ /* 0x004fda0003f06000 */
[----:B------:R-:W-:Y:S05]  /*0640*/  @P0 BRA P1, `(.L_x_101) ;  /* 0x0000000000400947 */ /* 0x000fea0000800000 */
        /* <DEDUP_REMOVED lines=14> */
.L_x_103:
[----:B------:R-:W-:Y:S01]  /*0730*/  IMAD.MOV.U32 R0, RZ, RZ, 0x1 ;  /* 0x00000001ff007424 */ /* 0x000fe200078e00ff */
[----:B------:R-:W-:Y:S06]  /*0740*/  BRA `(.L_x_102) ;  /* 0x0000000000307947 */ /* 0x000fec0003800000 */
.L_x_101:
        /* <DEDUP_REMOVED lines=11> */
.L_x_104:
[----:B------:R-:W-:-:S07]  /*0800*/  IMAD.MOV.U32 R0, RZ, RZ, 0x1 ;  /* 0x00000001ff007424 */ /* 0x000fce00078e00ff */
.L_x_102:
[----:B------:R-:W-:Y:S05]  /*0810*/  BSYNC.RECONVERGENT B6 ;  /* 0x0000000000067941 */ /* 0x000fea0003800200 */
.L_x_100:
        /* <DEDUP_REMOVED lines=23> */
.L_x_108:
[----:B------:R-:W-:Y:S01]  /*0990*/  IMAD.MOV.U32 R0, RZ, RZ, 0x1 ;  /* 0x00000001ff007424 */ /* 0x000fe200078e00ff */
[----:B------:R-:W-:Y:S06]  /*09a0*/  BRA `(.L_x_107) ;  /* 0x0000000000307947 */ /* 0x000fec0003800000 */
.L_x_106:
        /* <DEDUP_REMOVED lines=11> */
.L_x_109:
[----:B------:R-:W-:-:S07]  /*0a60*/  IMAD.MOV.U32 R0, RZ, RZ, 0x1 ;  /* 0x00000001ff007424 */ /* 0x000fce00078e00ff */
.L_x_107:
[----:B------:R-:W-:Y:S05]  /*0a70*/  BSYNC.RECONVERGENT B6 ;  /* 0x0000000000067941 */ /* 0x000fea0003800200 */
.L_x_105:
        /* <DEDUP_REMOVED lines=23> */
.L_x_113:
[----:B------:R-:W-:Y:S01]  /*0bf0*/  IMAD.MOV.U32 R0, RZ, RZ, 0x1 ;  /* 0x00000001ff007424 */ /* 0x000fe200078e00ff */
[----:B------:R-:W-:Y:S06]  /*0c00*/  BRA `(.L_x_112) ;  /* 0x0000000000307947 */ /* 0x000fec0003800000 */
.L_x_111:
        /* <DEDUP_REMOVED lines=11> */
.L_x_114:
[----:B------:R-:W-:-:S07]  /*0cc0*/  IMAD.MOV.U32 R0, RZ, RZ, 0x1 ;  /* 0x00000001ff007424 */ /* 0x000fce00078e00ff */
.L_x_112:
[----:B------:R-:W-:Y:S05]  /*0cd0*/  BSYNC.RECONVERGENT B6 ;  /* 0x0000000000067941 */ /* 0x000fea0003800200 */
.L_x_110:
[----:B------:R-:W-:-:S05]  /*0ce0*/  VIADD R17, R17, 0x4 ;  /* 0x0000000411117836 */ /* 0x000fca0000000000 */
[----:B------:R-:W-:-:S13]  /*0cf0*/  ISETP.NE.AND P0, PT, R17, R18, PT ;  /* 0x000000121100720c */ /* 0x000fda0003f05270 */
[----:B------:R-:W-:Y:S05]  /*0d00*/  @P0 BRA `(.L_x_115) ;  /* 0xfffffff4008c0947 */ /* 0x000fea000383ffff */
[----:B------:R-:W-:Y:S05]  /*0d10*/  BSYNC.RECONVERGENT B7 ;  /* 0x0000000000077941 */ /* 0x000fea0003800200 */
.L_x_94:
[----:B------:R-:W-:-:S07]  /*0d20*/  IMAD.MOV.U32 R19, RZ, RZ, R18 ;  /* 0x000000ffff137224 */ /* 0x000fce00078e0012 */
.L_x_93:
[----:B------:R-:W0:Y:S02]  /*0d30*/  LDC R24, c[0x0][0x390] ;  /* 0x0000e400ff187b82 */ /* 0x000e240000000800 */
[----:B0-----:R-:W-:-:S04]  /*0d40*/  LOP3.LUT R24, R24, 0x3, RZ, 0xc0, !PT ;  /* 0x0000000318187812 */ /* 0x001fc800078ec0ff */
[----:B------:R-:W-:-:S13]  /*0d50*/  ISETP.NE.AND P0, PT, R24, RZ, PT ;  /* 0x000000ff1800720c */ /* 0x000fda0003f05270 */
[----:B------:R-:W-:Y:S05]  /*0d60*/  @!P0 BRA `(.L_x_116) ;  /* 0x0000000400f48947 */ /* 0x000fea0003800000 */
        /* <DEDUP_REMOVED lines=8> */
[----:B-1----:R-:W-:Y:S02]  /*0df0*/  ISETP.LT.AND P1, PT, R19, R4, PT ;  /* 0x000000041300720c */ /* 0x002fe40003f21270 */
        /* <DEDUP_REMOVED lines=16> */
.L_x_120:
[----:B------:R-:W-:Y:S01]  /*0f00*/  IMAD.MOV.U32 R0, RZ, RZ, 0x1 ;  /* 0x00000001ff007424 */ /* 0x000fe200078e00ff */
[----:B------:R-:W-:Y:S06]  /*0f10*/  BRA `(.L_x_119) ;  /* 0x0000000000307947 */ /* 0x000fec0003800000 */
.L_x_118:
        /* <DEDUP_REMOVED lines=11> */
.L_x_121:
[----:B------:R-:W-:-:S07]  /*0fd0*/  IMAD.MOV.U32 R0, RZ, RZ, 0x1 ;  /* 0x00000001ff007424 */ /* 0x000fce00078e00ff */
.L_x_119:
[----:B------:R-:W-:Y:S05]  /*0fe0*/  BSYNC.RECONVERGENT B6 ;  /* 0x0000000000067941 */ /* 0x000fea0003800200 */
.L_x_117:
        /* <DEDUP_REMOVED lines=9> */
[----:B------:R-:W-:Y:S02]  /*1080*/  LEA.HI.X R17, R3, UR5, R4, 0x2, P0 ;  /* 0x0000000503117c11 */ /* 0x000fe400080f1404 */
[----:B------:R-:W0:Y:S05]  /*1090*/  LDC R4, c[0x0][0x38c] ;  /* 0x0000e300ff047b82 */ /* 0x000e2a0000000800 */
[----:B------:R-:W2:Y:S01]  /*10a0*/  LDG.E R10, desc[UR6][R16.64+0x4] ;  /* 0x00000406100a7981 */ /* 0x000ea2000c1e1900 */
[----:B------:R-:W-:Y:S01]  /*10b0*/  VIADD R3, R19, 0x1 ;  /* 0x0000000113037836 */ /* 0x000fe20000000000 */
[----:B------:R-:W-:Y:S04]  /*10c0*/  BSSY.RECONVERGENT B6, `(.L_x_123) ;  /* 0x0000020000067945 */ /* 0x000fe80003800200 */
[----:B0-----:R-:W-:-:S02]  /*10d0*/  ISETP.LT.AND P1, PT, R3, R4, PT ;  /* 0x000000040300720c */ /* 0x001fc40003f21270 */
        /* <DEDUP_REMOVED lines=16> */
.L_x_126:
[----:B------:R-:W-:Y:S01]  /*11e0*/  IMAD.MOV.U32 R0, RZ, RZ, 0x1 ;  /* 0x00000001ff007424 */ /* 0x000fe200078e00ff */
[----:B------:R-:W-:Y:S06]  /*11f0*/  BRA `(.L_x_125) ;  /* 0x0000000000307947 */ /* 0x000fec0003800000 */
.L_x_124:
        /* <DEDUP_REMOVED lines=11> */
.L_x_127:
[----:B------:R-:W-:-:S07]  /*12b0*/  IMAD.MOV.U32 R0, RZ, RZ, 0x1 ;  /* 0x00000001ff007424 */ /* 0x000fce00078e00ff */
.L_x_125:
[----:B------:R-:W-:Y:S05]  /*12c0*/  BSYNC.RECONVERGENT B6 ;  /* 0x0000000000067941 */ /* 0x000fea0003800200 */
.L_x_123:
[----:B------:R-:W-:-:S13]  /*12d0*/  ISETP.NE.AND P0, PT, R24, 0x2, PT ;  /* 0x000000021800780c */ /* 0x000fda0003f05270 */
[----:B------:R-:W-:Y:S05]  /*12e0*/  @!P0 BRA `(.L_x_122) ;  /* 0x0000000000908947 */ /* 0x000fea0003800000 */
[----:B------:R-:W-:Y:S01]  /*12f0*/  R2UR UR4, R28 ;  /* 0x000000001c0472ca */ /* 0x000fe200000e0000 */
[----:B------:R-:W0:Y:S01]  /*1300*/  LDC R4, c[0x0][0x38c] ;  /* 0x0000e300ff047b82 */ /* 0x000e220000000800 */
[----:B------:R-:W-:-:S13]  /*1310*/  R2UR UR5, R29 ;  /* 0x000000001d0572ca */ /* 0x000fda00000e0000 */
[----:B------:R-:W2:Y:S01]  /*1320*/  LDG.E R8, desc[UR4][R16.64+0x8] ;  /* 0x0000080410087981 */ /* 0x000ea2000c1e1900 */
[----:B------:R-:W-:-:S05]  /*1330*/  VIADD R3, R19, 0x2 ;  /* 0x0000000213037836 */ /* 0x000fca0000000000 */
        /* <DEDUP_REMOVED lines=17> */
.L_x_129:
[----:B------:R-:W-:Y:S01]  /*1450*/  IMAD.MOV.U32 R0, RZ, RZ, 0x1 ;  /* 0x00000001ff007424 */ /* 0x000fe200078e00ff */
[----:B------:R-:W-:Y:S06]  /*1460*/  BRA `(.L_x_122) ;  /* 0x0000000000307947 */ /* 0x000fec0003800000 */
.L_x_128:
        /* <DEDUP_REMOVED lines=11> */
.L_x_130:
[----:B------:R-:W-:-:S07]  /*1520*/  IMAD.MOV.U32 R0, RZ, RZ, 0x1 ;  /* 0x00000001ff007424 */ /* 0x000fce00078e00ff */
.L_x_122:
[----:B------:R-:W-:Y:S05]  /*1530*/  BSYNC.RECONVERGENT B7 ;  /* 0x0000000000077941 */ /* 0x000fea0003800200 */
.L_x_116:
[----:B------:R-:W-:-:S13]  /*1540*/  LOP3.LUT P0, RZ, R0, 0xff, RZ, 0xc0, !PT ;  /* 0x000000ff00ff7812 */ /* 0x000fda000780c0ff */
[----:B------:R-:W-:Y:S05]  /*1550*/  @!P0 BRA `(.L_x_92) ;  /* 0x0000000000208947 */ /* 0x000fea0003800000 */
[----:B------:R-:W-:Y:S01]  /*1560*/  MOV R0, 0x68 ;  /* 0x0000006800007802 */ /* 0x000fe20000000f00 */
[----:B------:R-:W0:Y:S01]  /*1570*/  LDCU.64 UR4, c[0x4][0x20] ;  /* 0x01000400ff0477ac */ /* 0x000e220008000a00 */
[----:B------:R-:W-:Y:S02]  /*1580*/  CS2R R6, SRZ ;  /* 0x0000000000067805 */ /* 0x000fe4000001ff00 */
[----:B------:R1:W2:Y:S01]  /*1590*/  LDC.64 R8, c[0x4][R0] ;  /* 0x0100000000087b82 */ /* 0x0002a20000000a00 */
[----:B0-----:R-:W-:Y:S02]  /*15a0*/  IMAD.U32 R4, RZ, RZ, UR4 ;  /* 0x00000004ff047e24 */ /* 0x001fe4000f8e00ff */
[----:B-1----:R-:W-:-:S07]  /*15b0*/  IMAD.U32 R5, RZ, RZ, UR5 ;  /* 0x00000005ff057e24 */ /* 0x002fce000f8e00ff */
[----:B------:R-:W-:-:S07]  /*15c0*/  LEPC R20, `(.L_x_92) ;  /* 0x000000001014794e */ /* 0x000fce0000000000 */
[----:B--2---:R-:W-:Y:S05]  /*15d0*/  CALL.ABS.NOINC R8 ;  /* 0x0000000008007343 */ /* 0x004fea0003c00000 */
.L_x_92:
[----:B------:R-:W-:Y:S05]  /*15e0*/  BSYNC.RECONVERGENT B8 ;  /* 0x0000000000087941 */ /* 0x000fea0003800200 */
.L_x_91:
[----:B------:R-:W-:-:S13]  /*15f0*/  ISETP.NE.AND P6, PT, R25, RZ, PT ;  /* 0x000000ff1900720c */ /* 0x000fda0003fc5270 */
[----:B------:R-:W-:Y:S05]  /*1600*/  @P6 BRA `(.L_x_131) ;  /* 0xffffffec00086947 */ /* 0x000fea000383ffff */
[----:B------:R-:W-:Y:S05]  /*1610*/  BSYNC.RECONVERGENT B9 ;  /* 0x0000000000097941 */ /* 0x000fea0003800200 */
.L_x_90:
[----:B------:R-:W0:Y:S01]  /*1620*/  LDC R16, c[0x0][0x390] ;  /* 0x0000e400ff107b82 */ /* 0x000e220000000800 */
[----:B------:R-:W1:Y:S01]  /*1630*/  LDCU.64 UR4, c[0x4][0x28] ;  /* 0x01000500ff0477ac */ /* 0x000e620008000a00 */
[----:B------:R-:W-:Y:S02]  /*1640*/  MOV R0, 0x68 ;  /* 0x0000006800007802 */ /* 0x000fe40000000f00 */
[----:B------:R-:W-:-:S04]  /*1650*/  CS2R R6, SRZ ;  /* 0x0000000000067805 */ /* 0x000fc8000001ff00 */
[----:B------:R2:W3:Y:S01]  /*1660*/  LDC.64 R2, c[0x4][R0] ;  /* 0x0100000000027b82 */ /* 0x0004e20000000a00 */
[----:B-1----:R-:W-:Y:S02]  /*1670*/  IMAD.U32 R4, RZ, RZ, UR4 ;  /* 0x00000004ff047e24 */ /* 0x002fe4000f8e00ff */
[----:B------:R-:W-:Y:S01]  /*1680*/  IMAD.U32 R5, RZ, RZ, UR5 ;  /* 0x00000005ff057e24 */ /* 0x000fe2000f8e00ff */
[----:B0-----:R-:W-:-:S04]  /*1690*/  ISETP.GE.AND P0, PT, R16, 0x1, PT ;  /* 0x000000011000780c */ /* 0x001fc80003f06270 */
[----:B--2---:R-:W-:-:S09]  /*16a0*/  P2R R0, PR, RZ, 0x1 ;  /* 0x00000001ff007803 */ /* 0x004fd20000000000 */
[----:B------:R-:W-:-:S07]  /*16b0*/  LEPC R20, `(.L_x_132) ;  /* 0x000000001014794e */ /* 0x000fce0000000000 */
[----:B---3--:R-:W-:Y:S05]  /*16c0*/  CALL.ABS.NOINC R2 ;  /* 0x0000000002007343 */ /* 0x008fea0003c00000 */
.L_x_132:
[----:B------:R-:W-:-:S13]  /*16d0*/  ISETP.GE.AND P6, PT, R16, 0x1, PT ;  /* 0x000000011000780c */ /* 0x000fda0003fc6270 */
[----:B------:R-:W-:Y:S05]  /*16e0*/  @!P6 EXIT ;  /* 0x000000000000e94d */ /* 0x000fea0003800000 */
[----:B------:R-:W0:Y:S01]  /*16f0*/  LDC R18, c[0x0][0x390] ;  /* 0x0000e400ff127b82 */ /* 0x000e220000000800 */
[----:B------:R-:W-:Y:S01]  /*1700*/  IMAD.MOV.U32 R25, RZ, RZ, RZ ;  /* 0x000000ffff197224 */ /* 0x000fe200078e00ff */
[C---:B0-----:R-:W-:Y:S01]  /*1710*/  LOP3.LUT R19, R18.reuse, 0x7ffffffc, RZ, 0xc0, !PT ;  /* 0x7ffffffc12137812 */ /* 0x041fe200078ec0ff */
[----:B------:R-:W-:-:S07]  /*1720*/  IMAD R18, R18, R18, RZ ;  /* 0x0000001212127224 */ /* 0x000fce00078e02ff */
.L_x_173:
[----:B------:R-:W0:Y:S01]  /*1730*/  LDCU UR4, c[0x0][0x388] ;  /* 0x00007100ff0477ac */ /* 0x000e220008000800 */
[----:B------:R-:W-:Y:S01]  /*1740*/  BSSY.RECONVERGENT B8, `(.L_x_133) ;  /* 0x0000136000087945 */ /* 0x000fe20003800200 */
[----:B0-----:R-:W-:-:S13]  /*1750*/  ISETP.GE.AND P0, PT, R25, UR4, PT ;  /* 0x0000000419007c0c */ /* 0x001fda000bf06270 */
[----:B------:R-:W-:Y:S05]  /*1760*/  @P0 BRA `(.L_x_134) ;  /* 0x0000001000cc0947 */ /* 0x000fea0003800000 */
[----:B------:R-:W0:Y:S01]  /*1770*/  LDCU UR4, c[0x0][0x390] ;  /* 0x00007200ff0477ac */ /* 0x000e220008000800 */
[----:B------:R-:W-:Y:S01]  /*1780*/  PRMT R0, RZ, 0x7610, R0 ;  /* 0x00007610ff007816 */ /* 0x000fe20000000000 */
[----:B------:R-:W-:Y:S01]  /*1790*/  IMAD.MOV.U32 R2, RZ, RZ, RZ ;  /* 0x000000ffff027224 */ /* 0x000fe200078e00ff */
[----:B0-----:R-:W-:Y:S02]  /*17a0*/  UISETP.GE.U32.AND UP0, UPT, UR4, 0x4, UPT ;  /* 0x000000040400788c */ /* 0x001fe4000bf06070 */
[----:B------:R-:W-:-:S07]  /*17b0*/  IMAD R17, R25, UR4, R18 ;  /* 0x0000000419117c24 */ /* 0x000fce000f8e0212 */
[----:B------:R-:W-:Y:S05]  /*17c0*/  BRA.U !UP0, `(.L_x_135) ;  /* 0x0000000908887547 */ /* 0x000fea000b800000 */
[----:B------:R-:W-:Y:S01]  /*17d0*/  BSSY.RECONVERGENT B7, `(.L_x_136) ;  /* 0x00000a0000077945 */ /* 0x000fe20003800200 */
[----:B------:R-:W-:Y:S01]  /*17e0*/  PRMT R0, RZ, 0x7610, R0 ;  /* 0x00007610ff007816 */ /* 0x000fe20000000000 */
[----:B------:R-:W-:-:S07]  /*17f0*/  IMAD.MOV.U32 R2, RZ, RZ, RZ ;  /* 0x000000ffff027224 */ /* 0x000fce00078e00ff */
.L_x_157:
[----:B------:R-:W0:Y:S01]  /*1800*/  LDC.64 R26, c[0x0][0x380] ;  /* 0x0000e000ff1a7b82 */ /* 0x000e220000000a00 */
[----:B------:R-:W-:Y:S01]  /*1810*/  R2UR UR4, R28 ;  /* 0x000000001c0472ca */ /* 0x000fe200000e0000 */
[----:B------:R-:W-:Y:S01]  /*1820*/  IMAD.IADD R3, R17, 0x1, R2 ;  /* 0x0000000111037824 */ /* 0x000fe200078e0202 */
[----:B------:R-:W-:-:S03]  /*1830*/  R2UR UR5, R29 ;  /* 0x000000001d0572ca */ /* 0x000fc600000e0000 */
[----:B0-----:R-:W-:Y:S02]  /*1840*/  IMAD.WIDE.U32 R26, R3, 0x4, R26 ;  /* 0x00000004031a7825 */ /* 0x001fe400078e001a */
[----:B------:R-:W0:Y:S08]  /*1850*/  LDC R3, c[0x0][0x38c] ;  /* 0x0000e300ff037b82 */ /* 0x000e300000000800 */
[----:B------:R-:W2:Y:S01]  /*1860*/  LDG.E R10, desc[UR4][R26.64] ;  /* 0x000000041a0a7981 */ /* 0x000ea2000c1e1900 */
[----:B------:R-:W-:Y:S01]  /*1870*/  BSSY.RECONVERGENT B6, `(.L_x_137) ;  /* 0x0000020000067945 */ /* 0x000fe20003800200 */
[----:B--2---:R-:W-:-:S04]  /*1880*/  FSETP.GE.AND P0, PT, R10, RZ, PT ;  /* 0x000000ff0a00720b */ /* 0x004fc80003f06000 */
[----:B0-----:R-:W-:-:S13]  /*1890*/  ISETP.GE.OR P0, PT, R2, R3, !P0 ;  /* 0x000000030200720c */ /* 0x001fda0004706670 */
        /* <DEDUP_REMOVED lines=12> */
.L_x_139:
[----:B------:R-:W-:Y:S01]  /*1960*/  IMAD.MOV.U32 R0, RZ, RZ, 0x1 ;  /* 0x00000001ff007424 */ /* 0x000fe200078e00ff */
[----:B------:R-:W-:Y:S06]  /*1970*/  BRA `(.L_x_140) ;  /* 0x00000000003c7947 */ /* 0x000fec0003800000 */
.L_x_138:
        /* <DEDUP_REMOVED lines=14> */
.L_x_141:
[----:B------:R-:W-:-:S07]  /*1a60*/  IMAD.MOV.U32 R0, RZ, RZ, 0x1 ;  /* 0x00000001ff007424 */ /* 0x000fce00078e00ff */
.L_x_140:
[----:B------:R-:W-:Y:S05]  /*1a70*/  BSYNC.RECONVERGENT B6 ;  /* 0x0000000000067941 */ /* 0x000fea0003800200 */
.L_x_137:
        /* <DEDUP_REMOVED lines=23> */
.L_x_145:
[----:B------:R-:W-:Y:S01]  /*1bf0*/  IMAD.MOV.U32 R0, RZ, RZ, 0x1 ;  /* 0x00000001ff007424 */ /* 0x000fe200078e00ff */
[----:B------:R-:W-:Y:S06]  /*1c00*/  BRA `(.L_x_144) ;  /* 0x0000000000307947 */ /* 0x000fec0003800000 */
.L_x_143:
        /* <DEDUP_REMOVED lines=11> */
.L_x_146:
[----:B------:R-:W-:-:S07]  /*1cc0*/  IMAD.MOV.U32 R0, RZ, RZ, 0x1 ;  /* 0x00000001ff007424 */ /* 0x000fce00078e00ff */
.L_x_144:
[----:B------:R-:W-:Y:S05]  /*1cd0*/  BSYNC.RECONVERGENT B6 ;  /* 0x0000000000067941 */ /* 0x000fea0003800200 */
.L_x_142:
        /* <DEDUP_REMOVED lines=23> */
.L_x_150:
[----:B------:R-:W-:Y:S01]  /*1e50*/  IMAD.MOV.U32 R0, RZ, RZ, 0x1 ;  /* 0x00000001ff007424 */ /* 0x000fe200078e00ff */
[----:B------:R-:W-:Y:S06]  /*1e60*/  BRA `(.L_x_149) ;  /* 0x0000000000307947 */ /* 0x000fec0003800000 */
.L_x_148:
        /* <DEDUP_REMOVED lines=11> */
.L_x_151:
[----:B------:R-:W-:-:S07]  /*1f20*/  IMAD.MOV.U32 R0, RZ, RZ, 0x1 ;  /* 0x00000001ff007424 */ /* 0x000fce00078e00ff */
.L_x_149:
[----:B------:R-:W-:Y:S05]  /*1f30*/  BSYNC.RECONVERGENT B6 ;  /* 0x0000000000067941 */ /* 0x000fea0003800200 */
.L_x_147:
        /* <DEDUP_REMOVED lines=23> */
.L_x_155:
[----:B------:R-:W-:Y:S01]  /*20b0*/  IMAD.MOV.U32 R0, RZ, RZ, 0x1 ;  /* 0x00000001ff007424 */ /* 0x000fe200078e00ff */
[----:B------:R-:W-:Y:S06]  /*20c0*/  BRA `(.L_x_154) ;  /* 0x0000000000307947 */ /* 0x000fec0003800000 */
.L_x_153:
        /* <DEDUP_REMOVED lines=11> */
.L_x_156:
[----:B------:R-:W-:-:S07]  /*2180*/  IMAD.MOV.U32 R0, RZ, RZ, 0x1 ;  /* 0x00000001ff007424 */ /* 0x000fce00078e00ff */
.L_x_154:
[----:B------:R-:W-:Y:S05]  /*2190*/  BSYNC.RECONVERGENT B6 ;  /* 0x0000000000067941 */ /* 0x000fea0003800200 */
.L_x_152:
[----:B------:R-:W-:-:S05]  /*21a0*/  VIADD R2, R2, 0x4 ;  /* 0x0000000402027836 */ /* 0x000fca0000000000 */
[----:B------:R-:W-:-:S13]  /*21b0*/  ISETP.NE.AND P0, PT, R2, R19, PT ;  /* 0x000000130200720c */ /* 0x000fda0003f05270 */
[----:B------:R-:W-:Y:S05]  /*21c0*/  @P0 BRA `(.L_x_157) ;  /* 0xfffffff4008c0947 */ /* 0x000fea000383ffff */
[----:B------:R-:W-:Y:S05]  /*21d0*/  BSYNC.RECONVERGENT B7 ;  /* 0x0000000000077941 */ /* 0x000fea0003800200 */
.L_x_136:
[----:B------:R-:W-:-:S07]  /*21e0*/  IMAD.MOV.U32 R2, RZ, RZ, R19 ;  /* 0x000000ffff027224 */ /* 0x000fce00078e0013 */
.L_x_135:
[----:B------:R-:W0:Y:S02]  /*21f0*/  LDC R24, c[0x0][0x390] ;  /* 0x0000e400ff187b82 */ /* 0x000e240000000800 */
[----:B0-----:R-:W-:-:S04]  /*2200*/  LOP3.LUT R24, R24, 0x3, RZ, 0xc0, !PT ;  /* 0x0000000318187812 */ /* 0x001fc800078ec0ff */
[----:B------:R-:W-:-:S13]  /*2210*/  ISETP.NE.AND P0, PT, R24, RZ, PT ;  /* 0x000000ff1800720c */ /* 0x000fda0003f05270 */
[----:B------:R-:W-:Y:S05]  /*2220*/  @!P0 BRA `(.L_x_158) ;  /* 0x0000000400f48947 */ /* 0x000fea0003800000 */
        /* <DEDUP_REMOVED lines=25> */
.L_x_162:
[----:B------:R-:W-:Y:S01]  /*23c0*/  IMAD.MOV.U32 R0, RZ, RZ, 0x1 ;  /* 0x00000001ff007424 */ /* 0x000fe200078e00ff */
[----:B------:R-:W-:Y:S06]  /*23d0*/  BRA `(.L_x_161) ;  /* 0x0000000000307947 */ /* 0x000fec0003800000 */
.L_x_160:
        /* <DEDUP_REMOVED lines=11> */
.L_x_163:
[----:B------:R-:W-:-:S07]  /*2490*/  IMAD.MOV.U32 R0, RZ, RZ, 0x1 ;  /* 0x00000001ff007424 */ /* 0x000fce00078e00ff */
.L_x_161:
[----:B------:R-:W-:Y:S05]  /*24a0*/  BSYNC.RECONVERGENT B6 ;  /* 0x0000000000067941 */ /* 0x000fea0003800200 */
.L_x_159:
        /* <DEDUP_REMOVED lines=31> */
.L_x_168:
[----:B------:R-:W-:Y:S01]  /*26a0*/  IMAD.MOV.U32 R0, RZ, RZ, 0x1 ;  /* 0x00000001ff007424 */ /* 0x000fe200078e00ff */
[----:B------:R-:W-:Y:S06]  /*26b0*/  BRA `(.L_x_167) ;  /* 0x0000000000307947 */ /* 0x000fec0003800000 */
.L_x_166:
        /* <DEDUP_REMOVED lines=11> */
.L_x_169:
[----:B------:R-:W-:-:S07]  /*2770*/  IMAD.MOV.U32 R0, RZ, RZ, 0x1 ;  /* 0x00000001ff007424 */ /* 0x000fce00078e00ff */
.L_x_167:
[----:B------:R-:W-:Y:S05]  /*2780*/  BSYNC.RECONVERGENT B6 ;  /* 0x0000000000067941 */ /* 0x000fea0003800200 */
.L_x_165:
        /* <DEDUP_REMOVED lines=24> */
.L_x_171:
[----:B------:R-:W-:Y:S01]  /*2910*/  IMAD.MOV.U32 R0, RZ, RZ, 0x1 ;  /* 0x00000001ff007424 */ /* 0x000fe200078e00ff */
[----:B------:R-:W-:Y:S06]  /*2920*/  BRA `(.L_x_164) ;  /* 0x0000000000307947 */ /* 0x000fec0003800000 */
.L_x_170:
        /* <DEDUP_REMOVED lines=11> */
.L_x_172:
[----:B------:R-:W-:-:S07]  /*29e0*/  IMAD.MOV.U32 R0, RZ, RZ, 0x1 ;  /* 0x00000001ff007424 */ /* 0x000fce00078e00ff */
.L_x_164:
[----:B------:R-:W-:Y:S05]  /*29f0*/  BSYNC.RECONVERGENT B7 ;  /* 0x0000000000077941 */ /* 0x000fea0003800200 */
.L_x_158:
        /* <DEDUP_REMOVED lines=10> */
.L_x_134:
[----:B------:R-:W-:Y:S05]  /*2aa0*/  BSYNC.RECONVERGENT B8 ;  /* 0x0000000000087941 */ /* 0x000fea0003800200 */
.L_x_133:
[----:B------:R-:W0:Y:S01]  /*2ab0*/  LDCU UR4, c[0x0][0x390] ;  /* 0x00007200ff0477ac */ /* 0x000e220008000800 */
[----:B------:R-:W-:-:S05]  /*2ac0*/  VIADD R25, R25, 0x1 ;  /* 0x0000000119197836 */ /* 0x000fca0000000000 */
[----:B0-----:R-:W-:-:S13]  /*2ad0*/  ISETP.NE.AND P0, PT, R25, UR4, PT ;  /* 0x0000000419007c0c */ /* 0x001fda000bf05270 */
[----:B------:R-:W-:Y:S05]  /*2ae0*/  @!P0 EXIT ;  /* 0x000000000000894d */ /* 0x000fea0003800000 */
[----:B------:R-:W-:Y:S05]  /*2af0*/  BRA `(.L_x_173) ;  /* 0xffffffec000c7947 */ /* 0x000fea000383ffff */
.L_x_88:
        /* <DEDUP_REMOVED lines=8> */
.L_x_174:
[----:B------:R-:W0:Y:S02]  /*2b80*/  LDCU UR4, c[0x0][0x390] ;  /* 0x00007200ff0477ac */ /* 0x000e240008000800 */
[----:B0-----:R-:W-:-:S05]  /*2b90*/  IMAD.U32 R4, RZ, RZ, UR4 ;  /* 0x00000004ff047e24 */ /* 0x001fca000f8e00ff */
[----:B------:R-:W-:-:S13]  /*2ba0*/  ISETP.GE.AND P0, PT, R4, 0x1, PT ;  /* 0x000000010400780c */ /* 0x000fda0003f06270 */
[----:B------:R-:W-:Y:S05]  /*2bb0*/  @!P0 BRA `(.L_x_175) ;  /* 0x0000001000e88947 */ /* 0x000fea0003800000 */
[----:B------:R-:W-:Y:S01]  /*2bc0*/  BSSY.RECONVERGENT B9, `(.L_x_175) ;  /* 0x0000139000097945 */ /* 0x000fe20003800200 */
[C---:B------:R-:W-:Y:S01]  /*2bd0*/  LOP3.LUT R2, R4.reuse, 0x3, RZ, 0xc0, !PT ;  /* 0x0000000304027812 */ /* 0x040fe200078ec0ff */
[----:B------:R-:W-:Y:S01]  /*2be0*/  IMAD.MOV.U32 R17, RZ, RZ, RZ ;  /* 0x000000ffff117224 */ /* 0x000fe200078e00ff */
[----:B------:R-:W-:-:S07]  /*2bf0*/  LOP3.LUT R19, R4, 0x7ffffffc, RZ, 0xc0, !PT ;  /* 0x7ffffffc04137812 */ /* 0x000fce00078ec0ff */
.L_x_207:
[----:B------:R-:W0:Y:S01]  /*2c00*/  LDCU UR4, c[0x0][0x388] ;  /* 0x00007100ff0477ac */ /* 0x000e220008000800 */
[----:B------:R-:W-:Y:S01]  /*2c10*/  BSSY.RECONVERGENT B8, `(.L_x_176) ;  /* 0x000012e000087945 */ /* 0x000fe20003800200 */
[----:B0-----:R-:W-:-:S13]  /*2c20*/  ISETP.GE.AND P0, PT, R17, UR4, PT ;  /* 0x0000000411007c0c */ /* 0x001fda000bf06270 */
[----:B------:R-:W-:Y:S05]  /*2c30*/  @P0 BRA `(.L_x_177) ;  /* 0x0000001000ac0947 */ /* 0x000fea0003800000 */
[----:B------:R-:W0:Y:S01]  /*2c40*/  LDCU UR4, c[0x0][0x390] ;  /* 0x00007200ff0477ac */ /* 0x000e220008000800 */
[----:B------:R-:W-:Y:S01]  /*2c50*/  IMAD.MOV.U32 R16, RZ, RZ, RZ ;  /* 0x000000ffff107224 */ /* 0x000fe200078e00ff */
[----:B0-----:R-:W-:Y:S02]  /*2c60*/  UISETP.GE.U32.AND UP0, UPT, UR4, 0x4, UPT ;  /* 0x000000040400788c */ /* 0x001fe4000bf06070 */
[----:B------:R-:W-:-:S07]  /*2c70*/  IMAD R25, R17, UR4, RZ ;  /* 0x0000000411197c24 */ /* 0x000fce000f8e02ff */
[----:B------:R-:W-:Y:S05]  /*2c80*/  BRA.U !UP0, `(.L_x_178) ;  /* 0x00000009089c7547 */ /* 0x000fea000b800000 */
[----:B------:R-:W-:Y:S01]  /*2c90*/  BSSY.RECONVERGENT B7, `(.L_x_179) ;  /* 0x00000a5000077945 */ /* 0x000fe20003800200 */
[----:B------:R-:W-:-:S07]  /*2ca0*/  IMAD.MOV.U32 R16, RZ, RZ, RZ ;  /* 0x000000ffff107224 */ /* 0x000fce00078e00ff */
.L_x_196:
        /* <DEDUP_REMOVED lines=23> */
.L_x_182:
[----:B------:R-:W-:Y:S05]  /*2e20*/  BRA `(.L_x_183) ;  /* 0x00000000003c7947 */ /* 0x000fea0003800000 */
.L_x_181:
[----:B------:R-:W-:-:S04]  /*2e30*/  FSETP.GEU.AND P0, PT, R10, RZ, PT ;  /* 0x000000ff0a00720b */ /* 0x000fc80003f0e000 */
[----:B------:R-:W-:-:S13]  /*2e40*/  ISETP.GE.OR P0, PT, R16, R3, P0 ;  /* 0x000000031000720c */ /* 0x000fda0000706670 */
        /* <DEDUP_REMOVED lines=13> */
.L_x_183:
[----:B------:R-:W-:Y:S05]  /*2f20*/  BSYNC.RECONVERGENT B6 ;  /* 0x0000000000067941 */ /* 0x000fea0003800200 */
.L_x_180:
        /* <DEDUP_REMOVED lines=25> */
.L_x_187:
[----:B------:R-:W-:Y:S05]  /*30c0*/  BRA `(.L_x_186) ;  /* 0x0000000000347947 */ /* 0x000fea0003800000 */
.L_x_185:
        /* <DEDUP_REMOVED lines=13> */
.L_x_186:
[----:B------:R-:W-:Y:S05]  /*31a0*/  BSYNC.RECONVERGENT B6 ;  /* 0x0000000000067941 */ /* 0x000fea0003800200 */
.L_x_184:
        /* <DEDUP_REMOVED lines=25> */
.L_x_191:
[----:B------:R-:W-:Y:S05]  /*3340*/  BRA `(.L_x_190) ;  /* 0x0000000000347947 */ /* 0x000fea0003800000 */
.L_x_189:
        /* <DEDUP_REMOVED lines=13> */
.L_x_190:
[----:B------:R-:W-:Y:S05]  /*3420*/  BSYNC.RECONVERGENT B6 ;  /* 0x0000000000067941 */ /* 0x000fea0003800200 */
.L_x_188:
        /* <DEDUP_REMOVED lines=25> */
.L_x_195:
[----:B------:R-:W-:Y:S05]  /*35c0*/  BRA `(.L_x_194) ;  /* 0x0000000000347947 */ /* 0x000fea0003800000 */
.L_x_193:
        /* <DEDUP_REMOVED lines=13> */
.L_x_194:
[----:B------:R-:W-:Y:S05]  /*36a0*/  BSYNC.RECONVERGENT B6 ;  /* 0x0000000000067941 */ /* 0x000fea0003800200 */
.L_x_192:
[----:B------:R-:W-:-:S05]  /*36b0*/  VIADD R16, R16, 0x4 ;  /* 0x0000000410107836 */ /* 0x000fca0000000000 */
[----:B------:R-:W-:-:S13]  /*36c0*/  ISETP.NE.AND P0, PT, R16, R19, PT ;  /* 0x000000131000720c */ /* 0x000fda0003f05270 */
[----:B------:R-:W-:Y:S05]  /*36d0*/  @P0 BRA `(.L_x_196) ;  /* 0xfffffff400740947 */ /* 0x000fea000383ffff */
[----:B------:R-:W-:Y:S05]  /*36e0*/  BSYNC.RECONVERGENT B7 ;  /* 0x0000000000077941 */ /* 0x000fea0003800200 */
.L_x_179:
[----:B------:R-:W-:-:S07]  /*36f0*/  IMAD.MOV.U32 R16, RZ, RZ, R19 ;  /* 0x000000ffff107224 */ /* 0x000fce00078e0013 */
.L_x_178:
        /* <DEDUP_REMOVED lines=28> */
.L_x_200:
[----:B------:R-:W-:Y:S05]  /*38c0*/  BRA `(.L_x_199) ;  /* 0x0000000000307947 */ /* 0x000fea0003800000 */
.L_x_198:
        /* <DEDUP_REMOVED lines=12> */
.L_x_199:
[----:B------:R-:W-:Y:S05]  /*3990*/  BSYNC.RECONVERGENT B6 ;  /* 0x0000000000067941 */ /* 0x000fea0003800200 */
.L_x_197:
[----:B------:R-:W-:-:S13]  /*39a0*/  ISETP.NE.AND P0, PT, R2, 0x1, PT ;  /* 0x000000010200780c */ /* 0x000fda0003f05270 */
[----:B------:R-:W-:Y:S05]  /*39b0*/  @!P0 BRA `(.L_x_177) ;  /* 0x00000004004c8947 */ /* 0x000fea0003800000 */
[----:B------:R-:W0:Y:S01]  /*39c0*/  LDCU.64 UR4, c[0x0][0x380] ;  /* 0x00007000ff0477ac */ /* 0x000e220008000a00 */
[----:B------:R-:W-:Y:S01]  /*39d0*/  IADD3 R25, P0, PT, R25, R16, RZ ;  /* 0x0000001019197210 */ /* 0x000fe20007f1e0ff */
[----:B------:R-:W1:Y:S01]  /*39e0*/  LDC R3, c[0x0][0x38c] ;  /* 0x0000e300ff037b82 */ /* 0x000e620000000800 */
[----:B------:R-:W-:Y:S02]  /*39f0*/  R2UR UR6, R28 ;  /* 0x000000001c0672ca */ /* 0x000fe400000e0000 */
[----:B------:R-:W-:Y:S01]  /*3a00*/  R2UR UR7, R29 ;  /* 0x000000001d0772ca */ /* 0x000fe200000e0000 */
[----:B------:R-:W-:Y:S01]  /*3a10*/  IMAD.X R0, RZ, RZ, RZ, P0 ;  /* 0x000000ffff007224 */ /* 0x000fe200000e06ff */
[----:B0-----:R-:W-:-:S04]  /*3a20*/  LEA R24, P0, R25, UR4, 0x2 ;  /* 0x0000000419187c11 */ /* 0x001fc8000f8010ff */
[----:B------:R-:W-:-:S07]  /*3a30*/  LEA.HI.X R25, R25, UR5, R0, 0x2, P0 ;  /* 0x0000000519197c11 */ /* 0x000fce00080f1400 */
[----:B------:R-:W2:Y:S01]  /*3a40*/  LDG.E R10, desc[UR6][R24.64+0x4] ;  /* 0x00000406180a7981 */ /* 0x000ea2000c1e1900 */
[----:B------:R-:W-:Y:S01]  /*3a50*/  VIADD R12, R16, 0x1 ;  /* 0x00000001100c7836 */ /* 0x000fe20000000000 */
[----:B------:R-:W-:Y:S04]  /*3a60*/  BSSY.RECONVERGENT B6, `(.L_x_201) ;  /* 0x0000022000067945 */ /* 0x000fe80003800200 */
        /* <DEDUP_REMOVED lines=19> */
.L_x_204:
[----:B------:R-:W-:Y:S05]  /*3ba0*/  BRA `(.L_x_203) ;  /* 0x0000000000347947 */ /* 0x000fea0003800000 */
.L_x_202:
        /* <DEDUP_REMOVED lines=13> */
.L_x_203:
[----:B------:R-:W-:Y:S05]  /*3c80*/  BSYNC.RECONVERGENT B6 ;  /* 0x0000000000067941 */ /* 0x000fea0003800200 */
.L_x_201:
        /* <DEDUP_REMOVED lines=25> */
.L_x_206:
[----:B------:R-:W-:Y:S05]  /*3e20*/  BRA `(.L_x_177) ;  /* 0x0000000000307947 */ /* 0x000fea0003800000 */
.L_x_205:
        /* <DEDUP_REMOVED lines=12> */
.L_x_177:
[----:B------:R-:W-:Y:S05]  /*3ef0*/  BSYNC.RECONVERGENT B8 ;  /* 0x0000000000087941 */ /* 0x000fea0003800200 */
.L_x_176:
[----:B------:R-:W0:Y:S01]  /*3f00*/  LDCU UR4, c[0x0][0x390] ;  /* 0x00007200ff0477ac */ /* 0x000e220008000800 */
[----:B------:R-:W-:Y:S02]  /*3f10*/  VIADD R17, R17, 0x1 ;  /* 0x0000000111117836 */ /* 0x000fe40000000000 */
[----:B0-----:R-:W-:-:S05]  /*3f20*/  IMAD.U32 R4, RZ, RZ, UR4 ;  /* 0x00000004ff047e24 */ /* 0x001fca000f8e00ff */
[----:B------:R-:W-:-:S13]  /*3f30*/  ISETP.NE.AND P0, PT, R17, R4, PT ;  /* 0x000000041100720c */ /* 0x000fda0003f05270 */
[----:B------:R-:W-:Y:S05]  /*3f40*/  @P0 BRA `(.L_x_207) ;  /* 0xffffffec002c0947 */ /* 0x000fea000383ffff */
[----:B------:R-:W-:Y:S05]  /*3f50*/  BSYNC.RECONVERGENT B9 ;  /* 0x0000000000097941 */ /* 0x000fea0003800200 */
.L_x_175:
[----:B------:R-:W-:Y:S01]  /*3f60*/  MOV R0, 0x68 ;  /* 0x0000006800007802 */ /* 0x000fe20000000f00 */
[----:B------:R-:W0:Y:S01]  /*3f70*/  LDCU.64 UR4, c[0x4][0x28] ;  /* 0x01000500ff0477ac */ /* 0x000e220008000a00 */
[----:B------:R-:W-:Y:S02]  /*3f80*/  ISETP.GE.AND P0, PT, R4, 0x1, PT ;  /* 0x000000010400780c */ /* 0x000fe40003f06270 */
[----:B------:R-:W-:Y:S01]  /*3f90*/  CS2R R6, SRZ ;  /* 0x0000000000067805 */ /* 0x000fe2000001ff00 */
[----:B------:R1:W2:Y:S01]  /*3fa0*/  LDC.64 R2, c[0x4][R0] ;  /* 0x0100000000027b82 */ /* 0x0002a20000000a00 */
[----:B------:R-:W-:Y:S01]  /*3fb0*/  P2R R16, PR, RZ, 0x1 ;  /* 0x00000001ff107803 */ /* 0x000fe20000000000 */
[----:B0-----:R-:W-:Y:S02]  /*3fc0*/  IMAD.U32 R4, RZ, RZ, UR4 ;  /* 0x00000004ff047e24 */ /* 0x001fe4000f8e00ff */
[----:B-1----:R-:W-:-:S07]  /*3fd0*/  IMAD.U32 R5, RZ, RZ, UR5 ;  /* 0x00000005ff057e24 */ /* 0x002fce000f8e00ff */
[----:B------:R-:W-:-:S07]  /*3fe0*/  LEPC R20, `(.L_x_208) ;  /* 0x000000001014794e */ /* 0x000fce0000000000 */
[----:B--2---:R-:W-:Y:S05]  /*3ff0*/  CALL.ABS.NOINC R2 ;  /* 0x0000000002007343 */ /* 0x004fea0003c00000 */
.L_x_208:
[----:B------:R-:W-:-:S13]  /*4000*/  ISETP.NE.AND P6, PT, R16, RZ, PT ;  /* 0x000000ff1000720c */ /* 0x000fda0003fc5270 */
[----:B------:R-:W-:Y:S05]  /*4010*/  @!P6 EXIT ;  /* 0x000000000000e94d */ /* 0x000fea0003800000 */
[----:B------:R-:W0:Y:S01]  /*4020*/  LDC R24, c[0x0][0x390] ;  /* 0x0000e400ff187b82 */ /* 0x000e220000000800 */
[----:B------:R-:W-:Y:S01]  /*4030*/  IMAD.MOV.U32 R19, RZ, RZ, RZ ;  /* 0x000000ffff137224 */ /* 0x000fe200078e00ff */
[----:B0-----:R-:W-:-:S07]  /*4040*/  LOP3.LUT R24, R24, 0x3, RZ, 0xc0, !PT ;  /* 0x0000000318187812 */ /* 0x001fce00078ec0ff */
.L_x_240:
[----:B------:R-:W0:Y:S01]  /*4050*/  LDCU UR4, c[0x0][0x388] ;  /* 0x00007100ff0477ac */ /* 0x000e220008000800 */
[----:B------:R-:W-:Y:S01]  /*4060*/  BSSY.RECONVERGENT B8, `(.L_x_209) ;  /* 0x000013f000087945 */ /* 0x000fe20003800200 */
[----:B0-----:R-:W-:-:S13]  /*4070*/  ISETP.GE.AND P0, PT, R19, UR4, PT ;  /* 0x0000000413007c0c */ /* 0x001fda000bf06270 */
[----:B------:R-:W-:Y:S05]  /*4080*/  @P0 BRA `(.L_x_210) ;  /* 0x0000001000f00947 */ /* 0x000fea0003800000 */
[----:B------:R-:W0:Y:S01]  /*4090*/  LDC R0, c[0x0][0x390] ;  /* 0x0000e400ff007b82 */ /* 0x000e220000000800 */
[----:B------:R-:W1:Y:S01]  /*40a0*/  LDCU UR4, c[0x0][0x390] ;  /* 0x00007200ff0477ac */ /* 0x000e620008000800 */
[----:B------:R-:W-:Y:S01]  /*40b0*/  IMAD.MOV.U32 R18, RZ, RZ, RZ ;  /* 0x000000ffff127224 */ /* 0x000fe200078e00ff */
[----:B-1----:R-:W-:Y:S01]  /*40c0*/  UIMAD UR5, UR4, UR4, URZ ;  /* 0x00000004040572a4 */ /* 0x002fe2000f8e02ff */
[----:B0-----:R-:W-:-:S05]  /*40d0*/  ISETP.GE.U32.AND P0, PT, R0, 0x4, PT ;  /* 0x000000040000780c */ /* 0x001fca0003f06070 */
[----:B------:R-:W-:-:S08]  /*40e0*/  IMAD R5, R19, R0, UR5 ;  /* 0x0000000513057e24 */ /* 0x000fd0000f8e0200 */
[----:B------:R-:W-:Y:S05]  /*40f0*/  @!P0 BRA `(.L_x_211) ;  /* 0x0000000800c88947 */ /* 0x000fea0003800000 */
[----:B------:R-:W0:Y:S01]  /*4100*/  LDCU.64 UR6, c[0x0][0x380] ;  /* 0x00007000ff0677ac */ /* 0x000e220008000a00 */
[----:B------:R-:W-:Y:S01]  /*4110*/  BSSY.RECONVERGENT B7, `(.L_x_212) ;  /* 0x00000ad000077945 */ /* 0x000fe20003800200 */
[----:B------:R-:W-:-:S04]  /*4120*/  ULOP3.LUT UR4, UR4, 0x7ffffffc, URZ, 0xc0, !UPT ;  /* 0x7ffffffc04047892 */ /* 0x000fc8000f8ec0ff */
[----:B------:R-:W-:-:S06]  /*4130*/  UIADD3 UR4, UPT, UPT, -UR4, URZ, URZ ;  /* 0x000000ff04047290 */ /* 0x000fcc000fffe1ff */
[----:B------:R-:W-:Y:S01]  /*4140*/  IMAD.U32 R25, RZ, RZ, UR4 ;  /* 0x00000004ff197e24 */ /* 0x000fe2000f8e00ff */
[----:B0-----:R-:W-:-:S04]  /*4150*/  UIADD3 UR6, UP0, UPT, UR6, 0x8, URZ ;  /* 0x0000000806067890 */ /* 0x001fc8000ff1e0ff */
[----:B------:R-:W-:Y:S02]  /*4160*/  UIADD3.X UR7, UPT, UPT, URZ, UR7, URZ, UP0, !UPT ;  /* 0x00000007ff077290 */ /* 0x000fe400087fe4ff */
[----:B------:R-:W-:-:S04]  /*4170*/  IMAD.U32 R2, RZ, RZ, UR6 ;  /* 0x00000006ff027e24 */ /* 0x000fc8000f8e00ff */
[----:B------:R-:W-:Y:S02]  /*4180*/  IMAD.U32 R3, RZ, RZ, UR7 ;  /* 0x00000007ff037e24 */ /* 0x000fe4000f8e00ff */
[----:B------:R-:W-:-:S04]  /*4190*/  IMAD.WIDE.U32 R2, R5, 0x4, R2 ;  /* 0x0000000405027825 */ /* 0x000fc800078e0002 */
[----:B------:R-:W-:Y:S02]  /*41a0*/  IMAD.MOV.U32 R16, RZ, RZ, R2 ;  /* 0x000000ffff107224 */ /* 0x000fe400078e0002 */
[----:B------:R-:W-:Y:S02]  /*41b0*/  IMAD.MOV.U32 R17, RZ, RZ, R3 ;  /* 0x000000ffff117224 */ /* 0x000fe400078e0003 */
[----:B------:R-:W-:-:S07]  /*41c0*/  IMAD.MOV.U32 R2, RZ, RZ, 0x1 ;  /* 0x00000001ff027424 */ /* 0x000fce00078e00ff */
.L_x_229:
[----:B------:R-:W-:Y:S02]  /*41d0*/  R2UR UR4, R28 ;  /* 0x000000001c0472ca */ /* 0x000fe400000e0000 */
[----:B------:R-:W-:-:S13]  /*41e0*/  R2UR UR5, R29 ;  /* 0x000000001d0572ca */ /* 0x000fda00000e0000 */
[----:B------:R-:W2:Y:S01]  /*41f0*/  LDG.E R10, desc[UR4][R16.64+-0x8] ;  /* 0xfffff804100a7981 */ /* 0x000ea2000c1e1900 */
[----:B------:R-:W0:Y:S01]  /*4200*/  LDCU UR4, c[0x0][0x38c] ;  /* 0x00007180ff0477ac */ /* 0x000e220008000800 */
[----:B------:R-:W-:Y:S01]  /*4210*/  VIADD R18, R2, 0xffffffff ;  /* 0xffffffff02127836 */ /* 0x000fe20000000000 */
[----:B------:R-:W-:Y:S01]  /*4220*/  BSSY.RECONVERGENT B6, `(.L_x_213) ;  /* 0x0000022000067945 */ /* 0x000fe20003800200 */
[----:B------:R-:W-:-:S05]  /*4230*/  VIADD R25, R25, 0x4 ;  /* 0x0000000419197836 */ /* 0x000fca0000000000 */
[----:B------:R-:W-:-:S04]  /*4240*/  ISETP.NE.AND P2, PT, R25, RZ, PT ;  /* 0x000000ff1900720c */ /* 0x000fc80003f45270 */
[----:B------:R-:W-:Y:S02]  /*4250*/  P2R R26, PR, RZ, 0x4 ;  /* 0x00000004ff1a7803 */ /* 0x000fe40000000000 */
[----:B0-----:R-:W-:-:S04]  /*4260*/  ISETP.GE.AND P0, PT, R18, UR4, PT ;  /* 0x0000000412007c0c */ /* 0x001fc8000bf06270 */
[----:B--2---:R-:W-:-:S13]  /*4270*/  FSETP.LTU.OR P1, PT, R10, RZ, P0 ;  /* 0x000000ff0a00720b */ /* 0x004fda0000729400 */
        /* <DEDUP_REMOVED lines=13> */
.L_x_215:
[----:B------:R-:W-:Y:S05]  /*4350*/  BRA `(.L_x_216) ;  /* 0x0000000000387947 */ /* 0x000fea0003800000 */
.L_x_214:
[----:B------:R-:W-:-:S13]  /*4360*/  FSETP.GEU.OR P0, PT, R10, RZ, P0 ;  /* 0x000000ff0a00720b */ /* 0x000fda000070e400 */
        /* <DEDUP_REMOVED lines=13> */
.L_x_216:
[----:B------:R-:W-:Y:S05]  /*4440*/  BSYNC.RECONVERGENT B6 ;  /* 0x0000000000067941 */ /* 0x000fea0003800200 */
.L_x_213:
[----:B------:R-:W-:Y:S01]  /*4450*/  R2UR UR4, R28 ;  /* 0x000000001c0472ca */ /* 0x000fe200000e0000 */
[----:B------:R-:W0:Y:S01]  /*4460*/  LDC R3, c[0x0][0x38c] ;  /* 0x0000e300ff037b82 */ /* 0x000e220000000800 */
[----:B------:R-:W-:-:S13]  /*4470*/  R2UR UR5, R29 ;  /* 0x000000001d0572ca */ /* 0x000fda00000e0000 */
[----:B------:R-:W2:Y:S01]  /*4480*/  LDG.E R10, desc[UR4][R16.64+-0x4] ;  /* 0xfffffc04100a7981 */ /* 0x000ea2000c1e1900 */
[----:B------:R-:W-:Y:S01]  /*4490*/  BSSY.RECONVERGENT B6, `(.L_x_217) ;  /* 0x0000022000067945 */ /* 0x000fe20003800200 */
        /* <DEDUP_REMOVED lines=19> */
.L_x_220:
[----:B------:R-:W-:Y:S05]  /*45d0*/  BRA `(.L_x_219) ;  /* 0x0000000000347947 */ /* 0x000fea0003800000 */
.L_x_218:
        /* <DEDUP_REMOVED lines=13> */
.L_x_219:
[----:B------:R-:W-:Y:S05]  /*46b0*/  BSYNC.RECONVERGENT B6 ;  /* 0x0000000000067941 */ /* 0x000fea0003800200 */
.L_x_217:
        /* <DEDUP_REMOVED lines=24> */
.L_x_224:
[----:B------:R-:W-:Y:S05]  /*4840*/  BRA `(.L_x_223) ;  /* 0x0000000000307947 */ /* 0x000fea0003800000 */
.L_x_222:
        /* <DEDUP_REMOVED lines=12> */
.L_x_223:
[----:B------:R-:W-:Y:S05]  /*4910*/  BSYNC.RECONVERGENT B6 ;  /* 0x0000000000067941 */ /* 0x000fea0003800200 */
.L_x_221:
        /* <DEDUP_REMOVED lines=24> */
.L_x_228:
[----:B------:R-:W-:Y:S05]  /*4aa0*/  BRA `(.L_x_227) ;  /* 0x0000000000347947 */ /* 0x000fea0003800000 */
.L_x_226:
        /* <DEDUP_REMOVED lines=13> */
.L_x_227:
[----:B------:R-:W-:Y:S05]  /*4b80*/  BSYNC.RECONVERGENT B6 ;  /* 0x0000000000067941 */ /* 0x000fea0003800200 */
.L_x_225:
[----:B------:R-:W-:Y:S01]  /*4b90*/  ISETP.NE.AND P6, PT, R26, RZ, PT ;  /* 0x000000ff1a00720c */ /* 0x000fe20003fc5270 */
[----:B------:R-:W-:Y:S01]  /*4ba0*/  VIADD R2, R2, 0x4 ;  /* 0x0000000402027836 */ /* 0x000fe20000000000 */
[----:B------:R-:W-:-:S05]  /*4bb0*/  IADD3 R16, P0, PT, R16, 0x10, RZ ;  /* 0x0000001010107810 */ /* 0x000fca0007f1e0ff */
[----:B------:R-:W-:-:S06]  /*4bc0*/  IMAD.X R17, RZ, RZ, R17, P0 ;  /* 0x000000ffff117224 */ /* 0x000fcc00000e0611 */
[----:B------:R-:W-:Y:S05]  /*4bd0*/  @P6 BRA `(.L_x_229) ;  /* 0xfffffff4007c6947 */ /* 0x000fea000383ffff */
[----:B------:R-:W-:Y:S05]  /*4be0*/  BSYNC.RECONVERGENT B7 ;  /* 0x0000000000077941 */ /* 0x000fea0003800200 */
.L_x_212:
[----:B------:R-:W0:Y:S02]  /*4bf0*/  LDCU UR4, c[0x0][0x390] ;  /* 0x00007200ff0477ac */ /* 0x000e240008000800 */
[----:B0-----:R-:W-:-:S06]  /*4c00*/  ULOP3.LUT UR4, UR4, 0x7ffffffc, URZ, 0xc0, !UPT ;  /* 0x7ffffffc04047892 */ /* 0x001fcc000f8ec0ff */
[----:B------:R-:W-:-:S07]  /*4c10*/  IMAD.U32 R18, RZ, RZ, UR4 ;  /* 0x00000004ff127e24 */ /* 0x000fce000f8e00ff */
.L_x_211:
[----:B------:R-:W-:-:S13]  /*4c20*/  ISETP.NE.AND P0, PT, R24, RZ, PT ;  /* 0x000000ff1800720c */ /* 0x000fda0003f05270 */
[----:B------:R-:W-:Y:S05]  /*4c30*/  @!P0 BRA `(.L_x_210) ;  /* 0x0000000800048947 */ /* 0x000fea0003800000 */
[----:B------:R-:W0:Y:S01]  /*4c40*/  LDCU UR4, c[0x0][0x390] ;  /* 0x00007200ff0477ac */ /* 0x000e220008000800 */
[----:B------:R-:W1:Y:S01]  /*4c50*/  LDC R0, c[0x0][0x390] ;  /* 0x0000e400ff007b82 */ /* 0x000e620000000800 */
[----:B------:R-:W-:-:S07]  /*4c60*/  R2UR UR5, R29 ;  /* 0x000000001d0572ca */ /* 0x000fce00000e0000 */
[----:B------:R-:W2:Y:S01]  /*4c70*/  LDC.64 R8, c[0x0][0x380] ;  /* 0x0000e000ff087b82 */ /* 0x000ea20000000a00 */
[----:B0-----:R-:W-:-:S06]  /*4c80*/  UIMAD UR4, UR4, UR4, URZ ;  /* 0x00000004040472a4 */ /* 0x001fcc000f8e02ff */
[----:B-1----:R-:W-:Y:S01]  /*4c90*/  IMAD R17, R19, R0, UR4 ;  /* 0x0000000413117e24 */ /* 0x002fe2000f8e0200 */
[----:B------:R-:W-:-:S03]  /*4ca0*/  R2UR UR4, R28 ;  /* 0x000000001c0472ca */ /* 0x000fc600000e0000 */
[----:B------:R-:W-:-:S04]  /*4cb0*/  IMAD.IADD R3, R17, 0x1, R18 ;  /* 0x0000000111037824 */ /* 0x000fc800078e0212 */
[----:B--2---:R-:W-:Y:S02]  /*4cc0*/  IMAD.WIDE.U32 R8, R3, 0x4, R8 ;  /* 0x0000000403087825 */ /* 0x004fe400078e0008 */
[----:B------:R-:W0:Y:S04]  /*4cd0*/  LDC R3, c[0x0][0x38c] ;  /* 0x0000e300ff037b82 */ /* 0x000e280000000800 */
        /* <DEDUP_REMOVED lines=20> */
.L_x_233:
[----:B------:R-:W-:Y:S05]  /*4e20*/  BRA `(.L_x_232) ;  /* 0x0000000000307947 */ /* 0x000fea0003800000 */
.L_x_231:
        /* <DEDUP_REMOVED lines=12> */
.L_x_232:
[----:B------:R-:W-:Y:S05]  /*4ef0*/  BSYNC.RECONVERGENT B6 ;  /* 0x0000000000067941 */ /* 0x000fea0003800200 */
.L_x_230:
        /* <DEDUP_REMOVED lines=32> */
.L_x_237:
[----:B------:R-:W-:Y:S05]  /*5100*/  BRA `(.L_x_236) ;  /* 0x0000000000347947 */ /* 0x000fea0003800000 */
.L_x_235:
        /* <DEDUP_REMOVED lines=13> */
.L_x_236:
[----:B------:R-:W-:Y:S05]  /*51e0*/  BSYNC.RECONVERGENT B6 ;  /* 0x0000000000067941 */ /* 0x000fea0003800200 */
.L_x_234:
        /* <DEDUP_REMOVED lines=25> */
.L_x_239:
[----:B------:R-:W-:Y:S05]  /*5380*/  BRA `(.L_x_210) ;  /* 0x0000000000307947 */ /* 0x000fea0003800000 */
.L_x_238:
        /* <DEDUP_REMOVED lines=12> */
.L_x_210:
[----:B------:R-:W-:Y:S05]  /*5450*/  BSYNC.RECONVERGENT B8 ;  /* 0x0000000000087941 */ /* 0x000fea0003800200 */
.L_x_209:
[----:B------:R-:W0:Y:S01]  /*5460*/  LDCU UR4, c[0x0][0x390] ;  /* 0x00007200ff0477ac */ /* 0x000e220008000800 */
[----:B------:R-:W-:-:S05]  /*5470*/  VIADD R19, R19, 0x1 ;  /* 0x0000000113137836 */ /* 0x000fca0000000000 */
[----:B0-----:R-:W-:-:S13]  /*5480*/  ISETP.NE.AND P0, PT, R19, UR4, PT ;  /* 0x0000000413007c0c */ /* 0x001fda000bf05270 */
[----:B------:R-:W-:Y:S05]  /*5490*/  @P0 BRA `(.L_x_240) ;  /* 0xffffffe800ec0947 */ /* 0x000fea000383ffff */
[----:B------:R-:W-:Y:S05]  /*54a0*/  EXIT ;  /* 0x000000000000794d */ /* 0x000fea0003800000 */
.L_x_241:
        /* <DEDUP_REMOVED lines=13> */
.L_x_245:


//--------------------- .nv.global.init           --------------------------
	.section	.nv.global.init,"aw",@progbits
.nv.global.init:
	.type		$str$4,@object
	.size		$str$4,($str$3 - $str$4)
$str$4:
        /*0000*/ 	.byte	0x0a, 0x00
	.type		$str$3,@object
	.size		$str$3,($str$2 - $str$3)
$str$3:
        /*0002*/ 	.byte	0x20, 0x25, 0x66, 0x20, 0x20, 0x00
	.type		$str$2,@object
	.size		$str$2,($str$1 - $str$2)
$str$2:
        /*0008*/ 	.byte	0x20, 0x20, 0x25, 0x66, 0x20, 0x20, 0x00
	.type		$str$1,@object
	.size		$str$1,($str$5 - $str$1)
$str$1:
        /*000f*/ 	.byte	0x64, 0x61, 0x74, 0x61, 0x3a, 0x0a, 0x00
	.type		$str$5,@object
	.size		$str$5,($str - $str$5)
$str$5:
        /*0016*/ 	.byte	0x74, 0x72, 0x61, 0x6e, 0x73, 0x70, 0x6f, 0x73, 0x65, 0x3a, 0x0a, 0x00
	.type		$str,@object
	.size		$str,($str$10 - $str)
$str:
        /*0022*/ 	.byte	0x64, 0x47, 0x50, 0x55, 0x3a, 0x0a, 0x6c, 0x65, 0x6e, 0x67, 0x74, 0x68, 0x3a, 0x20, 0x25, 0x64
        /*0032*/ 	.byte	0x0a, 0x00
	.type		$str$10,@object
	.size		$str$10,($str$12 - $str$10)
$str$10:
        /*0034*/ 	.byte	0x72, 0x47, 0x50, 0x55, 0x3a, 0x0a, 0x6c, 0x65, 0x6e, 0x67, 0x74, 0x68, 0x3a, 0x20, 0x25, 0x64
        /*0044*/ 	.byte	0x0a, 0x00
	.type		$str$12,@object
	.size		$str$12,($str$7 - $str$12)
$str$12:
        /*0046*/ 	.byte	0x6a, 0x3a, 0x20, 0x25, 0x64, 0x2c, 0x20, 0x69, 0x3a, 0x20, 0x25, 0x64, 0x2c, 0x20, 0x20, 0x20
        /*0056*/ 	.byte	0x20, 0x64, 0x61, 0x74, 0x61, 0x5b, 0x6e, 0x79, 0x20, 0x2a, 0x20, 0x69, 0x20, 0x2b, 0x20, 0x6a
        /*0066*/ 	.byte	0x5d, 0x3a, 0x20, 0x25, 0x66, 0x0a, 0x00
	.type		$str$7,@object
	.size		$str$7,($str$6 - $str$7)
$str$7:
        /*006d*/ 	.byte	0x6a, 0x3a, 0x20, 0x25, 0x64, 0x2c, 0x20, 0x69, 0x3a, 0x20, 0x25, 0x64, 0x2c, 0x20, 0x20, 0x20
        /*007d*/ 	.byte	0x20, 0x64, 0x61, 0x74, 0x61, 0x5b, 0x6e, 0x6e, 0x20, 0x2a, 0x20, 0x69, 0x20, 0x2b, 0x20, 0x6a
        /*008d*/ 	.byte	0x5d, 0x3a, 0x20, 0x25, 0x66, 0x0a, 0x00
	.type		$str$6,@object
	.size		$str$6,($str$11 - $str$6)
$str$6:
        /*0094*/ 	.byte	0x6a, 0x3a, 0x20, 0x25, 0x64, 0x2c, 0x20, 0x69, 0x3a, 0x20, 0x25, 0x64, 0x2c, 0x20, 0x20, 0x20
        /*00a4*/ 	.byte	0x20, 0x64, 0x61, 0x74, 0x61, 0x5b, 0x6e, 0x6e, 0x20, 0x2a, 0x20, 0x69, 0x20, 0x2b, 0x20, 0x6a
        /*00b4*/ 	.byte	0x5d, 0x3a, 0x20, 0x20, 0x25, 0x66, 0x0a, 0x00
	.type		$str$11,@object
	.size		$str$11,($str$9 - $str$11)
$str$11:
        /*00bc*/ 	.byte	0x6a, 0x3a, 0x20, 0x25, 0x64, 0x2c, 0x20, 0x69, 0x3a, 0x20, 0x25, 0x64, 0x2c, 0x20, 0x20, 0x20
        /*00cc*/ 	.byte	0x20, 0x64, 0x61, 0x74, 0x61, 0x5b, 0x6e, 0x79, 0x20, 0x2a, 0x20, 0x69, 0x20, 0x2b, 0x20, 0x6a
        /*00dc*/ 	.byte	0x5d, 0x3a, 0x20, 0x20, 0x25, 0x66, 0x0a, 0x00
	.type		$str$9,@object
	.size		$str$9,($str$8 - $str$9)
$str$9:
        /*00e4*/ 	.byte	0x6a, 0x3a, 0x20, 0x25, 0x64, 0x2c, 0x20, 0x69, 0x3a, 0x20, 0x25, 0x64, 0x2c, 0x20, 0x20, 0x20
        /*00f4*/ 	.byte	0x20, 0x74, 0x72, 0x61, 0x6e, 0x73, 0x70, 0x6f, 0x73, 0x65, 0x5b, 0x6e, 0x6e, 0x20, 0x2a, 0x20
        /*0104*/ 	.byte	0x69, 0x20, 0x2b, 0x20, 0x6a, 0x5d, 0x3a, 0x20, 0x25, 0x66, 0x0a, 0x00
	.type		$str$8,@object
	.size		$str$8,(.L_8 - $str$8)
$str$8:
        /*0110*/ 	.byte	0x6a, 0x3a, 0x20, 0x25, 0x64, 0x2c, 0x20, 0x69, 0x3a, 0x20, 0x25, 0x64, 0x2c, 0x20, 0x20, 0x20
        /*0120*/ 	.byte	0x20, 0x74, 0x72, 0x61, 0x6e, 0x73, 0x70, 0x6f, 0x73, 0x65, 0x5b, 0x6e, 0x6e, 0x20, 0x2a, 0x20
        /*0130*/ 	.byte	0x69, 0x20, 0x2b, 0x20, 0x6a, 0x5d, 0x3a, 0x20, 0x20, 0x25, 0x66, 0x0a, 0x00
.L_8:


//--------------------- .nv.shared.reserved.0     --------------------------
	.section	.nv.shared.reserved.0,"aw",@nobits
	.weak		__nv_reservedSMEM_offset_0_alias
	.size		__nv_reservedSMEM_offset_0_alias, 0, 64
	.other		__nv_reservedSMEM_offset_0_alias,@"STO_CUDA_RESERVED_SHARED STV_DEFAULT"
__nv_reservedSMEM_offset_0_alias:
	.zero		0
	.zero		64


//--------------------- .nv.constant0._Z8mykernelPfPKfiii --------------------------
	.section	.nv.constant0._Z8mykernelPfPKfiii,"a",@progbits
	.sectionflags	@""
	.align	4
.nv.constant0._Z8mykernelPfPKfiii:
	.zero		924


//--------------------- .nv.constant0._Z10myppkernelPKfPfiii --------------------------
	.section	.nv.constant0._Z10myppkernelPKfPfiii,"a",@progbits
	.sectionflags	@""
	.align	4
.nv.constant0._Z10myppkernelPKfPfiii:
	.zero		924


//--------------------- .nv.constant0._Z11rGPUtestingPfiib --------------------------
	.section	.nv.constant0._Z11rGPUtestingPfiib,"a",@progbits
	.sectionflags	@""
	.align	4
.nv.constant0._Z11rGPUtestingPfiib:
	.zero		913


//--------------------- .nv.constant0._Z11dGPUtestingPfiiib --------------------------
	.section	.nv.constant0._Z11dGPUtestingPfiiib,"a",@progbits
	.sectionflags	@""
	.align	4
.nv.constant0._Z11dGPUtestingPfiiib:
	.zero		917


//--------------------- SYMBOLS --------------------------

	.type		.nv.reservedSmem.offset0,@object
	.size		.nv.reservedSmem.offset0,0x4
	.type		vprintf,@function
